// auto-generated by cutlass_sweep.gemm — config: {"arch": "sm_90", "cluster_m": 2, "cluster_n": 1, "dtype": "tf32", "dtype_b": "tf32", "layout": "nt", "stages": 0, "tile_k": 32, "tile_m": 256, "tile_n": 64}
#include "cutlass/cutlass.h"
#include "cutlass/gemm/collective/collective_builder.hpp"
#include "cutlass/gemm/device/gemm_universal_adapter.h"
#include "cutlass/gemm/kernel/gemm_universal.hpp"
#include "cutlass/epilogue/collective/collective_builder.hpp"

using ElemA = cutlass::tfloat32_t;
using ElemB = cutlass::tfloat32_t;
using ElemCD = cutlass::tfloat32_t;
using Acc  = float;
using TileShape    = cute::Shape<cute::_256, cute::_64, cute::_32>;
using ClusterShape = cute::Shape<cute::_2, cute::_1, cute::_1>;

using CollectiveEpilogue = typename cutlass::epilogue::collective::CollectiveBuilder<
    cutlass::arch::Sm90, cutlass::arch::OpClassTensorOp,
    TileShape, ClusterShape,
    cutlass::epilogue::collective::EpilogueTileAuto,
    Acc, Acc,
    ElemCD, cutlass::layout::RowMajor, 128 / cutlass::sizeof_bits<ElemCD>::value,
    ElemCD, cutlass::layout::RowMajor, 128 / cutlass::sizeof_bits<ElemCD>::value,
    cutlass::epilogue::collective::EpilogueScheduleAuto
  >::CollectiveOp;

using CollectiveMainloop = typename cutlass::gemm::collective::CollectiveBuilder<
    cutlass::arch::Sm90, cutlass::arch::OpClassTensorOp,
    ElemA, cutlass::layout::RowMajor, 128 / cutlass::sizeof_bits<ElemA>::value,
    ElemB, cutlass::layout::ColumnMajor, 128 / cutlass::sizeof_bits<ElemB>::value,
    Acc,
    TileShape, ClusterShape,
    cutlass::gemm::collective::StageCountAutoCarveout<static_cast<int>(sizeof(typename CollectiveEpilogue::SharedStorage))>,
    cutlass::gemm::collective::KernelScheduleAuto
  >::CollectiveOp;

using GemmKernel = cutlass::gemm::kernel::GemmUniversal<
    cute::Shape<int,int,int,int>,
    CollectiveMainloop,
    CollectiveEpilogue
>;
using Gemm = cutlass::gemm::device::GemmUniversalAdapter<GemmKernel>;

// Force the device kernel symbol into the cubin without needing a host main.
auto* _anchor = &cutlass::device_kernel<GemmKernel>;


// ===== COMPILED SASS (sm_90a) =====

	.target	sm_90a

	.elftype	@"ET_EXEC"


//--------------------- .note.nv.tkinfo           --------------------------
	.section	.note.nv.tkinfo,"",@"SHT_NOTE"
	.sectionflags	@"SHF_NOTE_NV_TKINFO"
	.tkinfo
        /*0018*/ 	.word	0x00000002
        /*0030*/ 	.string	""
        /*0030*/ 	.string	"ptxas"
        /*0030*/ 	.string	"Cuda compilation tools, release 13.0, V13.0.88"
        /*0030*/ 	.string	"Build cuda_13.0.r13.0/compiler.36424714_0"
        /*0030*/ 	.string	"-arch sm_90a -m 64 "



//--------------------- .note.nv.cuinfo           --------------------------
	.section	.note.nv.cuinfo,"",@"SHT_NOTE"
	.sectionflags	@"SHF_NOTE_NV_CUINFO"
        /*0018*/ 	.short	0x0002
        /*001a*/ 	.short	0x005a
        /*001c*/ 	.short	0x0082
	.zero		2


//--------------------- .nv.info                  --------------------------
	.section	.nv.info,"",@"SHT_CUDA_INFO"
	.align	4


	//----- nvinfo : EIATTR_REGCOUNT
	.align		4
        /*0000*/ 	.byte	0x04, 0x2f
        /*0002*/ 	.short	(.L_15 - .L_14)
	.align		4
.L_14:
        /*0004*/ 	.word	index@(_ZN7cutlass13device_kernelINS_4gemm6kernel13GemmUniversalIN4cute5tupleIJiiiiEEENS1_10collective13CollectiveMmaINS1_34MainloopSm90TmaGmmaWarpSpecializedILi5ENS5_IJNS4_1CILi2EEENSA_ILi1EEESC_EEENS1_35KernelTmaWarpSpecializedCooperativeEEENS5_IJNSA_ILi256EEENSA_ILi64EEENSA_ILi32EEEEEENS_10tfloat32_tENS5_IJlSC_lEEESK_SL_NS4_8TiledMMAINS4_8MMA_AtomIJNS4_4SM904GMMA29MMA_64x64x8_F32TF32TF32_SS_TNILNSP_7ScaleInE1ELSR_1EEEEEENS4_6LayoutISD_NS5_IJSC_NSA_ILi0EEESV_EEEEENS5_IJNS4_10UnderscoreESY_SY_EEEEENS4_13SM90_TMA_LOADENS4_14ComposedLayoutINS4_7SwizzleILi3ELi4ELi3EEENS4_18smem_ptr_flag_bitsILi32EEENSU_INS5_IJNSA_ILi8EEESI_EEENS5_IJSI_SC_EEEEEEEvNS4_8identityENS4_23SM90_TMA_LOAD_MULTICASTES1B_vS1C_EENS_8epilogue10collective6detail29Sm90TmaWarpSpecializedAdapterINS1G_15DefaultEpilogueISK_SL_SL_NS1F_6thread17LinearCombinationISK_Li1EffLNS1K_9ScaleType4KindE0ELNS_15FloatRoundStyleE2ESK_EENS1_15EpilogueDefaultEEEEEvvEEEEvNT_6ParamsE)
        /*0008*/ 	.word	0x000000a8


	//----- nvinfo : EIATTR_FRAME_SIZE
	.align		4
.L_15:
        /*000c*/ 	.byte	0x04, 0x11
        /*000e*/ 	.short	(.L_17 - .L_16)
	.align		4
.L_16:
        /*0010*/ 	.word	index@(_ZN7cutlass13device_kernelINS_4gemm6kernel13GemmUniversalIN4cute5tupleIJiiiiEEENS1_10collective13CollectiveMmaINS1_34MainloopSm90TmaGmmaWarpSpecializedILi5ENS5_IJNS4_1CILi2EEENSA_ILi1EEESC_EEENS1_35KernelTmaWarpSpecializedCooperativeEEENS5_IJNSA_ILi256EEENSA_ILi64EEENSA_ILi32EEEEEENS_10tfloat32_tENS5_IJlSC_lEEESK_SL_NS4_8TiledMMAINS4_8MMA_AtomIJNS4_4SM904GMMA29MMA_64x64x8_F32TF32TF32_SS_TNILNSP_7ScaleInE1ELSR_1EEEEEENS4_6LayoutISD_NS5_IJSC_NSA_ILi0EEESV_EEEEENS5_IJNS4_10UnderscoreESY_SY_EEEEENS4_13SM90_TMA_LOADENS4_14ComposedLayoutINS4_7SwizzleILi3ELi4ELi3EEENS4_18smem_ptr_flag_bitsILi32EEENSU_INS5_IJNSA_ILi8EEESI_EEENS5_IJSI_SC_EEEEEEEvNS4_8identityENS4_23SM90_TMA_LOAD_MULTICASTES1B_vS1C_EENS_8epilogue10collective6detail29Sm90TmaWarpSpecializedAdapterINS1G_15DefaultEpilogueISK_SL_SL_NS1F_6thread17LinearCombinationISK_Li1EffLNS1K_9ScaleType4KindE0ELNS_15FloatRoundStyleE2ESK_EENS1_15EpilogueDefaultEEEEEvvEEEEvNT_6ParamsE)
        /*0014*/ 	.word	0x00000000


	//----- nvinfo : EIATTR_MIN_STACK_SIZE
	.align		4
.L_17:
        /*0018*/ 	.byte	0x04, 0x12
        /*001a*/ 	.short	(.L_19 - .L_18)
	.align		4
.L_18:
        /*001c*/ 	.word	index@(_ZN7cutlass13device_kernelINS_4gemm6kernel13GemmUniversalIN4cute5tupleIJiiiiEEENS1_10collective13CollectiveMmaINS1_34MainloopSm90TmaGmmaWarpSpecializedILi5ENS5_IJNS4_1CILi2EEENSA_ILi1EEESC_EEENS1_35KernelTmaWarpSpecializedCooperativeEEENS5_IJNSA_ILi256EEENSA_ILi64EEENSA_ILi32EEEEEENS_10tfloat32_tENS5_IJlSC_lEEESK_SL_NS4_8TiledMMAINS4_8MMA_AtomIJNS4_4SM904GMMA29MMA_64x64x8_F32TF32TF32_SS_TNILNSP_7ScaleInE1ELSR_1EEEEEENS4_6LayoutISD_NS5_IJSC_NSA_ILi0EEESV_EEEEENS5_IJNS4_10UnderscoreESY_SY_EEEEENS4_13SM90_TMA_LOADENS4_14ComposedLayoutINS4_7SwizzleILi3ELi4ELi3EEENS4_18smem_ptr_flag_bitsILi32EEENSU_INS5_IJNSA_ILi8EEESI_EEENS5_IJSI_SC_EEEEEEEvNS4_8identityENS4_23SM90_TMA_LOAD_MULTICASTES1B_vS1C_EENS_8epilogue10collective6detail29Sm90TmaWarpSpecializedAdapterINS1G_15DefaultEpilogueISK_SL_SL_NS1F_6thread17LinearCombinationISK_Li1EffLNS1K_9ScaleType4KindE0ELNS_15FloatRoundStyleE2ESK_EENS1_15EpilogueDefaultEEEEEvvEEEEvNT_6ParamsE)
        /*0020*/ 	.word	0x00000000
.L_19:


//--------------------- .nv.compat                --------------------------
	.section	.nv.compat,"",@"SHT_CUDA_COMPAT_INFO"
	.align	4
        /*0000*/ 	.byte	0x02, 0x09, 0x01, 0x00, 0x02, 0x02, 0x04, 0x00, 0x02, 0x05, 0x05, 0x00, 0x03, 0x07, 0x01, 0x01
        /*0010*/ 	.byte	0x02, 0x03, 0x01, 0x00, 0x02, 0x06, 0x01, 0x00, 0x04, 0x0b, 0x08, 0x00, 0x00, 0x00, 0x00, 0x00
        /*0020*/ 	.byte	0x00, 0x00, 0x00, 0x00


//--------------------- .nv.info._ZN7cutlass13device_kernelINS_4gemm6kernel13GemmUniversalIN4cute5tupleIJiiiiEEENS1_10collective13CollectiveMmaINS1_34MainloopSm90TmaGmmaWarpSpecializedILi5ENS5_IJNS4_1CILi2EEENSA_ILi1EEESC_EEENS1_35KernelTmaWarpSpecializedCooperativeEEENS5_IJNSA_ILi256EEENSA_ILi64EEENSA_ILi32EEEEEENS_10tfloat32_tENS5_IJlSC_lEEESK_SL_NS4_8TiledMMAINS4_8MMA_AtomIJNS4_4SM904GMMA29MMA_64x64x8_F32TF32TF32_SS_TNILNSP_7ScaleInE1ELSR_1EEEEEENS4_6LayoutISD_NS5_IJSC_NSA_ILi0EEESV_EEEEENS5_IJNS4_10UnderscoreESY_SY_EEEEENS4_13SM90_TMA_LOADENS4_14ComposedLayoutINS4_7SwizzleILi3ELi4ELi3EEENS4_18smem_ptr_flag_bitsILi32EEENSU_INS5_IJNSA_ILi8EEESI_EEENS5_IJSI_SC_EEEEEEEvNS4_8identityENS4_23SM90_TMA_LOAD_MULTICASTES1B_vS1C_EENS_8epilogue10collective6detail29Sm90TmaWarpSpecializedAdapterINS1G_15DefaultEpilogueISK_SL_SL_NS1F_6thread17LinearCombinationISK_Li1EffLNS1K_9ScaleType4KindE0ELNS_15FloatRoundStyleE2ESK_EENS1_15EpilogueDefaultEEEEEvvEEEEvNT_6ParamsE --------------------------
	.section	.nv.info._ZN7cutlass13device_kernelINS_4gemm6kernel13GemmUniversalIN4cute5tupleIJiiiiEEENS1_10collective13CollectiveMmaINS1_34MainloopSm90TmaGmmaWarpSpecializedILi5ENS5_IJNS4_1CILi2EEENSA_ILi1EEESC_EEENS1_35KernelTmaWarpSpecializedCooperativeEEENS5_IJNSA_ILi256EEENSA_ILi64EEENSA_ILi32EEEEEENS_10tfloat32_tENS5_IJlSC_lEEESK_SL_NS4_8TiledMMAINS4_8MMA_AtomIJNS4_4SM904GMMA29MMA_64x64x8_F32TF32TF32_SS_TNILNSP_7ScaleInE1ELSR_1EEEEEENS4_6LayoutISD_NS5_IJSC_NSA_ILi0EEESV_EEEEENS5_IJNS4_10UnderscoreESY_SY_EEEEENS4_13SM90_TMA_LOADENS4_14ComposedLayoutINS4_7SwizzleILi3ELi4ELi3EEENS4_18smem_ptr_flag_bitsILi32EEENSU_INS5_IJNSA_ILi8EEESI_EEENS5_IJSI_SC_EEEEEEEvNS4_8identityENS4_23SM90_TMA_LOAD_MULTICASTES1B_vS1C_EENS_8epilogue10collective6detail29Sm90TmaWarpSpecializedAdapterINS1G_15DefaultEpilogueISK_SL_SL_NS1F_6thread17LinearCombinationISK_Li1EffLNS1K_9ScaleType4KindE0ELNS_15FloatRoundStyleE2ESK_EENS1_15EpilogueDefaultEEEEEvvEEEEvNT_6ParamsE,"",@"SHT_CUDA_INFO"
	.sectionflags	@""
	.align	4


	//----- nvinfo : EIATTR_CUDA_API_VERSION
	.align		4
        /*0000*/ 	.byte	0x04, 0x37
        /*0002*/ 	.short	(.L_21 - .L_20)
.L_20:
        /*0004*/ 	.word	0x00000082


	//----- nvinfo : EIATTR_KPARAM_INFO
	.align		4
.L_21:
        /*0008*/ 	.byte	0x04, 0x17
        /*000a*/ 	.short	(.L_23 - .L_22)
.L_22:
        /*000c*/ 	.word	0x00000000
        /*0010*/ 	.short	0x0000
        /*0012*/ 	.short	0x0070
        /*0014*/ 	.byte	0x00, 0xf0, 0x01, 0x10


	//----- nvinfo : EIATTR_SPARSE_MMA_MASK
	.align		4
.L_23:
        /*0018*/ 	.byte	0x03, 0x50
        /*001a*/ 	.short	0x0000


	//----- nvinfo : EIATTR_MAXREG_COUNT
	.align		4
        /*001c*/ 	.byte	0x03, 0x1b
        /*001e*/ 	.short	0x00a8


	//----- nvinfo : EIATTR_NUM_BARRIERS
	.align		4
        /*0020*/ 	.byte	0x02, 0x4c
        /*0022*/ 	.byte	0x01
	.zero		1


	//----- nvinfo : EIATTR_EXTERNS
	.align		4
        /*0024*/ 	.byte	0x04, 0x0f
        /*0026*/ 	.short	(.L_25 - .L_24)


	//   ....[0]....
	.align		4
.L_24:
        /*0028*/ 	.word	index@(__assertfail)


	//----- nvinfo : EIATTR_MERCURY_ISA_VERSION
	.align		4
.L_25:
        /*002c*/ 	.byte	0x03, 0x5f
        /*002e*/ 	.short	0x0101


	//----- nvinfo : EIATTR_INT_WARP_WIDE_INSTR_OFFSETS
	.align		4
        /*0030*/ 	.byte	0x04, 0x31
        /*0032*/ 	.short	(.L_27 - .L_26)


	//   ....[0]....
.L_26:
        /*0034*/ 	.word	0x000004a0


	//   ....[1]....
        /*0038*/ 	.word	0x000004d0


	//   ....[2]....
        /*003c*/ 	.word	0x00000690


	//----- nvinfo : EIATTR_COOP_GROUP_MASK_REGIDS
	.align		4
.L_27:
        /*0040*/ 	.byte	0x04, 0x29
        /*0042*/ 	.short	(.L_29 - .L_28)


	//   ....[0]....
.L_28:
        /*0044*/ 	.word	0xffffffff


	//   ....[1]....
        /*0048*/ 	.word	0xffffffff


	//   ....[2]....
        /*004c*/ 	.word	0xffffffff


	//   ....[3]....
        /*0050*/ 	.word	0xffffffff


	//   ....[4]....
        /*0054*/ 	.word	0xffffffff


	//   ....[5]....
        /*0058*/ 	.word	0xffffffff


	//----- nvinfo : EIATTR_COOP_GROUP_INSTR_OFFSETS
	.align		4
.L_29:
        /*005c*/ 	.byte	0x04, 0x28
        /*005e*/ 	.short	(.L_31 - .L_30)


	//   ....[0]....
.L_30:
        /*0060*/ 	.word	0x00000060


	//   ....[1]....
        /*0064*/ 	.word	0x00000070


	//   ....[2]....
        /*0068*/ 	.word	0x00000130


	//   ....[3]....
        /*006c*/ 	.word	0x000002f0


	//   ....[4]....
        /*0070*/ 	.word	0x00000810


	//   ....[5]....
        /*0074*/ 	.word	0x00001260


	//----- nvinfo : EIATTR_REG_RECONFIG
	.align		4
.L_31:
        /*0078*/ 	.byte	0x01, 0x54
	.zero		2


	//----- nvinfo : EIATTR_SYSCALL_OFFSETS
	.align		4
        /*007c*/ 	.byte	0x04, 0x46
        /*007e*/ 	.short	(.L_33 - .L_32)


	//   ....[0]....
.L_32:
        /*0080*/ 	.word	0x00001420


	//----- nvinfo : EIATTR_MBARRIER_INSTR_OFFSETS
	.align		4
.L_33:
        /*0084*/ 	.byte	0x04, 0x39
        /*0086*/ 	.short	(.L_35 - .L_34)


	//   ....[0]....
.L_34:
        /*0088*/ 	.word	0x00000230
        /*008c*/ 	.word	0x000000ff
        /*0090*/ 	.word	0x00000000
        /*0094*/ 	.short	0x0100
        /*0096*/ 	.byte	0x08
	.zero		1


	//   ....[1]....
        /*0098*/ 	.word	0x00000240
        /*009c*/ 	.word	0x000000ff
        /*00a0*/ 	.word	0x00000028
        /*00a4*/ 	.short	0x0100
        /*00a6*/ 	.byte	0x08
	.zero		1


	//   ....[2]....
        /*00a8*/ 	.word	0x00000250
        /*00ac*/ 	.word	0x000000ff
        /*00b0*/ 	.word	0x00000008
        /*00b4*/ 	.short	0x0100
        /*00b6*/ 	.byte	0x08
	.zero		1


	//   ....[3]....
        /*00b8*/ 	.word	0x00000260
        /*00bc*/ 	.word	0x000000ff
        /*00c0*/ 	.word	0x00000030
        /*00c4*/ 	.short	0x0100
        /*00c6*/ 	.byte	0x08
	.zero		1


	//   ....[4]....
        /*00c8*/ 	.word	0x00000270
        /*00cc*/ 	.word	0x000000ff
        /*00d0*/ 	.word	0x00000010
        /*00d4*/ 	.short	0x0100
        /*00d6*/ 	.byte	0x08
	.zero		1


	//   ....[5]....
        /*00d8*/ 	.word	0x00000280
        /*00dc*/ 	.word	0x000000ff
        /*00e0*/ 	.word	0x00000038
        /*00e4*/ 	.short	0x0100
        /*00e6*/ 	.byte	0x08
	.zero		1


	//   ....[6]....
        /*00e8*/ 	.word	0x00000290
        /*00ec*/ 	.word	0x000000ff
        /*00f0*/ 	.word	0x00000018
        /*00f4*/ 	.short	0x0100
        /*00f6*/ 	.byte	0x08
	.zero		1


	//   ....[7]....
        /*00f8*/ 	.word	0x000002a0
        /*00fc*/ 	.word	0x000000ff
        /*0100*/ 	.word	0x00000040
        /*0104*/ 	.short	0x0100
        /*0106*/ 	.byte	0x08
	.zero		1


	//   ....[8]....
        /*0108*/ 	.word	0x000002b0
        /*010c*/ 	.word	0x000000ff
        /*0110*/ 	.word	0x00000020
        /*0114*/ 	.short	0x0100
        /*0116*/ 	.byte	0x08
	.zero		1


	//   ....[9]....
        /*0118*/ 	.word	0x000002c0
        /*011c*/ 	.word	0x000000ff
        /*0120*/ 	.word	0x00000048
        /*0124*/ 	.short	0x0100
        /*0126*/ 	.byte	0x08
	.zero		1


	//   ....[10]....
        /*0128*/ 	.word	0x00000710
        /*012c*/ 	.word	0x000000ff
        /*0130*/ 	.word	0x00000060
        /*0134*/ 	.short	0x0100
        /*0136*/ 	.byte	0x06
	.zero		1


	//   ....[11]....
        /*0138*/ 	.word	0x000007a0
        /*013c*/ 	.word	0x000000ff
        /*0140*/ 	.word	0x00000068
        /*0144*/ 	.short	0x0100
        /*0146*/ 	.byte	0x06
	.zero		1


	//   ....[12]....
        /*0148*/ 	.word	0x000014e0
        /*014c*/ 	.word	0x00000003
        /*0150*/ 	.word	0x00000000
        /*0154*/ 	.short	0x010a
        /*0156*/ 	.byte	0x3f
	.zero		1


	//   ....[13]....
        /*0158*/ 	.word	0x00001520
        /*015c*/ 	.word	0x00000003
        /*0160*/ 	.word	0x00000000
        /*0164*/ 	.short	0x010a
        /*0166*/ 	.byte	0x3f
	.zero		1


	//   ....[14]....
        /*0168*/ 	.word	0x00001a70
        /*016c*/ 	.word	0x00000005
        /*0170*/ 	.word	0x00000000
        /*0174*/ 	.short	0x010a
        /*0176*/ 	.byte	0x3f
	.zero		1


	//   ....[15]....
        /*0178*/ 	.word	0x00001ab0
        /*017c*/ 	.word	0x00000005
        /*0180*/ 	.word	0x00000000
        /*0184*/ 	.short	0x010a
        /*0186*/ 	.byte	0x3f
	.zero		1


	//   ....[16]....
        /*0188*/ 	.word	0x00001e90
        /*018c*/ 	.word	0x00000005
        /*0190*/ 	.word	0x00000000
        /*0194*/ 	.short	0x0101
        /*0196*/ 	.byte	0x3f
	.zero		1


	//   ....[17]....
        /*0198*/ 	.word	0x000020b0
        /*019c*/ 	.word	0x00000003
        /*01a0*/ 	.word	0x00000000
        /*01a4*/ 	.short	0x0101
        /*01a6*/ 	.byte	0x3f
	.zero		1


	//   ....[18]....
        /*01a8*/ 	.word	0x00007c10
        /*01ac*/ 	.word	0x00000017
        /*01b0*/ 	.word	0x00000028
        /*01b4*/ 	.short	0x010a
        /*01b6*/ 	.byte	0x3f
	.zero		1


	//   ....[19]....
        /*01b8*/ 	.word	0x00007f80
        /*01bc*/ 	.word	0x00000003
        /*01c0*/ 	.word	0x00000068
        /*01c4*/ 	.short	0x0101
        /*01c6*/ 	.byte	0x3f
	.zero		1


	//   ....[20]....
        /*01c8*/ 	.word	0x000086e0
        /*01cc*/ 	.word	0x00000007
        /*01d0*/ 	.word	0x00000000
        /*01d4*/ 	.short	0x010a
        /*01d6*/ 	.byte	0x3f
	.zero		1


	//   ....[21]....
        /*01d8*/ 	.word	0x00008760
        /*01dc*/ 	.word	0x00000008
        /*01e0*/ 	.word	0x00000000
        /*01e4*/ 	.short	0x010a
        /*01e6*/ 	.byte	0x3f
	.zero		1


	//   ....[22]....
        /*01e8*/ 	.word	0x000087f0
        /*01ec*/ 	.word	0x00000009
        /*01f0*/ 	.word	0x00000000
        /*01f4*/ 	.short	0x010a
        /*01f6*/ 	.byte	0x3f
	.zero		1


	//   ....[23]....
        /*01f8*/ 	.word	0x00008880
        /*01fc*/ 	.word	0x00000006
        /*0200*/ 	.word	0x00000000
        /*0204*/ 	.short	0x010a
        /*0206*/ 	.byte	0x3f
	.zero		1


	//   ....[24]....
        /*0208*/ 	.word	0x00008910
        /*020c*/ 	.word	0x00000003
        /*0210*/ 	.word	0x00000000
        /*0214*/ 	.short	0x010a
        /*0216*/ 	.byte	0x3f
	.zero		1


	//   ....[25]....
        /*0218*/ 	.word	0x00008970
        /*021c*/ 	.word	0x00000003
        /*0220*/ 	.word	0x00000000
        /*0224*/ 	.short	0x010a
        /*0226*/ 	.byte	0x3f
	.zero		1


	//   ....[26]....
        /*0228*/ 	.word	0x000089c0
        /*022c*/ 	.word	0x00000005
        /*0230*/ 	.word	0x00000000
        /*0234*/ 	.short	0x010a
        /*0236*/ 	.byte	0x3f
	.zero		1


	//   ....[27]....
        /*0238*/ 	.word	0x00008a90
        /*023c*/ 	.word	0x00000017
        /*0240*/ 	.word	0x00000028
        /*0244*/ 	.short	0x010a
        /*0246*/ 	.byte	0x3f
	.zero		1


	//   ....[28]....
        /*0248*/ 	.word	0x00008b60
        /*024c*/ 	.word	0x00000007
        /*0250*/ 	.word	0x00000000
        /*0254*/ 	.short	0x010a
        /*0256*/ 	.byte	0x3f
	.zero		1


	//   ....[29]....
        /*0258*/ 	.word	0x00008bb0
        /*025c*/ 	.word	0x00000008
        /*0260*/ 	.word	0x00000000
        /*0264*/ 	.short	0x010a
        /*0266*/ 	.byte	0x3f
	.zero		1


	//   ....[30]....
        /*0268*/ 	.word	0x00008c00
        /*026c*/ 	.word	0x00000009
        /*0270*/ 	.word	0x00000000
        /*0274*/ 	.short	0x010a
        /*0276*/ 	.byte	0x3f
	.zero		1


	//   ....[31]....
        /*0278*/ 	.word	0x00008c50
        /*027c*/ 	.word	0x00000006
        /*0280*/ 	.word	0x00000000
        /*0284*/ 	.short	0x010a
        /*0286*/ 	.byte	0x3f
	.zero		1


	//----- nvinfo : EIATTR_NUM_MBARRIERS
	.align		4
.L_35:
        /*0288*/ 	.byte	0x03, 0x38
        /*028a*/ 	.short	0x000c


	//----- nvinfo : EIATTR_EXIT_INSTR_OFFSETS
	.align		4
        /*028c*/ 	.byte	0x04, 0x1c
        /*028e*/ 	.short	(.L_37 - .L_36)


	//   ....[0]....
.L_36:
        /*0290*/ 	.word	0x00000980


	//   ....[1]....
        /*0294*/ 	.word	0x00001190


	//   ....[2]....
        /*0298*/ 	.word	0x00007320


	//   ....[3]....
        /*029c*/ 	.word	0x00007880


	//   ....[4]....
        /*02a0*/ 	.word	0x00008960


	//----- nvinfo : EIATTR_MAX_THREADS
	.align		4
.L_37:
        /*02a4*/ 	.byte	0x04, 0x05
        /*02a6*/ 	.short	(.L_39 - .L_38)
.L_38:
        /*02a8*/ 	.word	0x00000180
        /*02ac*/ 	.word	0x00000001
        /*02b0*/ 	.word	0x00000001


	//----- nvinfo : EIATTR_CRS_STACK_SIZE
	.align		4
.L_39:
        /*02b4*/ 	.byte	0x04, 0x1e
        /*02b6*/ 	.short	(.L_41 - .L_40)
.L_40:
        /*02b8*/ 	.word	0x00000000


	//----- nvinfo : EIATTR_CBANK_PARAM_SIZE
	.align		4
.L_41:
        /*02bc*/ 	.byte	0x03, 0x19
        /*02be*/ 	.short	0x0470


	//----- nvinfo : EIATTR_PARAM_CBANK
	.align		4
        /*02c0*/ 	.byte	0x04, 0x0a
        /*02c2*/ 	.short	(.L_43 - .L_42)
	.align		4
.L_42:
        /*02c4*/ 	.word	index@(.nv.constant0._ZN7cutlass13device_kernelINS_4gemm6kernel13GemmUniversalIN4cute5tupleIJiiiiEEENS1_10collective13CollectiveMmaINS1_34MainloopSm90TmaGmmaWarpSpecializedILi5ENS5_IJNS4_1CILi2EEENSA_ILi1EEESC_EEENS1_35KernelTmaWarpSpecializedCooperativeEEENS5_IJNSA_ILi256EEENSA_ILi64EEENSA_ILi32EEEEEENS_10tfloat32_tENS5_IJlSC_lEEESK_SL_NS4_8TiledMMAINS4_8MMA_AtomIJNS4_4SM904GMMA29MMA_64x64x8_F32TF32TF32_SS_TNILNSP_7ScaleInE1ELSR_1EEEEEENS4_6LayoutISD_NS5_IJSC_NSA_ILi0EEESV_EEEEENS5_IJNS4_10UnderscoreESY_SY_EEEEENS4_13SM90_TMA_LOADENS4_14ComposedLayoutINS4_7SwizzleILi3ELi4ELi3EEENS4_18smem_ptr_flag_bitsILi32EEENSU_INS5_IJNSA_ILi8EEESI_EEENS5_IJSI_SC_EEEEEEEvNS4_8identityENS4_23SM90_TMA_LOAD_MULTICASTES1B_vS1C_EENS_8epilogue10collective6detail29Sm90TmaWarpSpecializedAdapterINS1G_15DefaultEpilogueISK_SL_SL_NS1F_6thread17LinearCombinationISK_Li1EffLNS1K_9ScaleType4KindE0ELNS_15FloatRoundStyleE2ESK_EENS1_15EpilogueDefaultEEEEEvvEEEEvNT_6ParamsE)
        /*02c8*/ 	.short	0x0210
        /*02ca*/ 	.short	0x0470


	//----- nvinfo : EIATTR_SW_WAR
	.align		4
.L_43:
        /*02cc*/ 	.byte	0x04, 0x36
        /*02ce*/ 	.short	(.L_45 - .L_44)
.L_44:
        /*02d0*/ 	.word	0x00000008
.L_45:


//--------------------- .nv.callgraph             --------------------------
	.section	.nv.callgraph,"",@"SHT_CUDA_CALLGRAPH"
	.align	4
	.sectionentsize	8
	.align		4
        /*0000*/ 	.word	0x00000000
	.align		4
        /*0004*/ 	.word	0xffffffff
	.align		4
        /*0008*/ 	.word	index@(_ZN7cutlass13device_kernelINS_4gemm6kernel13GemmUniversalIN4cute5tupleIJiiiiEEENS1_10collective13CollectiveMmaINS1_34MainloopSm90TmaGmmaWarpSpecializedILi5ENS5_IJNS4_1CILi2EEENSA_ILi1EEESC_EEENS1_35KernelTmaWarpSpecializedCooperativeEEENS5_IJNSA_ILi256EEENSA_ILi64EEENSA_ILi32EEEEEENS_10tfloat32_tENS5_IJlSC_lEEESK_SL_NS4_8TiledMMAINS4_8MMA_AtomIJNS4_4SM904GMMA29MMA_64x64x8_F32TF32TF32_SS_TNILNSP_7ScaleInE1ELSR_1EEEEEENS4_6LayoutISD_NS5_IJSC_NSA_ILi0EEESV_EEEEENS5_IJNS4_10UnderscoreESY_SY_EEEEENS4_13SM90_TMA_LOADENS4_14ComposedLayoutINS4_7SwizzleILi3ELi4ELi3EEENS4_18smem_ptr_flag_bitsILi32EEENSU_INS5_IJNSA_ILi8EEESI_EEENS5_IJSI_SC_EEEEEEEvNS4_8identityENS4_23SM90_TMA_LOAD_MULTICASTES1B_vS1C_EENS_8epilogue10collective6detail29Sm90TmaWarpSpecializedAdapterINS1G_15DefaultEpilogueISK_SL_SL_NS1F_6thread17LinearCombinationISK_Li1EffLNS1K_9ScaleType4KindE0ELNS_15FloatRoundStyleE2ESK_EENS1_15EpilogueDefaultEEEEEvvEEEEvNT_6ParamsE)
	.align		4
        /*000c*/ 	.word	index@(__assertfail)
	.align		4
        /*0010*/ 	.word	0x00000000
	.align		4
        /*0014*/ 	.word	0xfffffffe
	.align		4
        /*0018*/ 	.word	0x00000000
	.align		4
        /*001c*/ 	.word	0xfffffffd
	.align		4
        /*0020*/ 	.word	0x00000000
	.align		4
        /*0024*/ 	.word	0xfffffffc


//--------------------- .nv.constant4             --------------------------
	.section	.nv.constant4,"a",@progbits
	.align	8
	.align		8
.nv.constant4:
        /*0000*/ 	.dword	__assertfail
	.align		8
        /*0008*/ 	.dword	__unnamed_1
	.align		8
        /*0010*/ 	.dword	_ZN40_INTERNAL_1c35b924_4_k_cu_683f50b0_240584cuda3std3__45__cpo5beginE
	.align		8
        /*0018*/ 	.dword	_ZN40_INTERNAL_1c35b924_4_k_cu_683f50b0_240584cuda3std3__45__cpo3endE
	.align		8
        /*0020*/ 	.dword	_ZN40_INTERNAL_1c35b924_4_k_cu_683f50b0_240584cuda3std3__45__cpo6cbeginE
	.align		8
        /*0028*/ 	.dword	_ZN40_INTERNAL_1c35b924_4_k_cu_683f50b0_240584cuda3std3__45__cpo4cendE
	.align		8
        /*0030*/ 	.dword	_ZN40_INTERNAL_1c35b924_4_k_cu_683f50b0_240584cuda3std3__442_GLOBAL__N__1c35b924_4_k_cu_683f50b0_240586ignoreE
	.align		8
        /*0038*/ 	.dword	_ZN40_INTERNAL_1c35b924_4_k_cu_683f50b0_240584cuda3std3__419piecewise_constructE
	.align		8
        /*0040*/ 	.dword	_ZN40_INTERNAL_1c35b924_4_k_cu_683f50b0_240584cuda3std3__48in_placeE
	.align		8
        /*0048*/ 	.dword	_ZN40_INTERNAL_1c35b924_4_k_cu_683f50b0_240584cuda3std6ranges3__45__cpo4swapE
	.align		8
        /*0050*/ 	.dword	_ZN40_INTERNAL_1c35b924_4_k_cu_683f50b0_240584cuda3std6ranges3__45__cpo9iter_moveE
	.align		8
        /*0058*/ 	.dword	_ZN40_INTERNAL_1c35b924_4_k_cu_683f50b0_240584cute7productE
	.align		8
        /*0060*/ 	.dword	_ZN40_INTERNAL_1c35b924_4_k_cu_683f50b0_240584cute1_E
	.align		8
        /*0068*/ 	.dword	$str$22
	.align		8
        /*0070*/ 	.dword	$str$23


//--------------------- .text._ZN7cutlass13device_kernelINS_4gemm6kernel13GemmUniversalIN4cute5tupleIJiiiiEEENS1_10collective13CollectiveMmaINS1_34MainloopSm90TmaGmmaWarpSpecializedILi5ENS5_IJNS4_1CILi2EEENSA_ILi1EEESC_EEENS1_35KernelTmaWarpSpecializedCooperativeEEENS5_IJNSA_ILi256EEENSA_ILi64EEENSA_ILi32EEEEEENS_10tfloat32_tENS5_IJlSC_lEEESK_SL_NS4_8TiledMMAINS4_8MMA_AtomIJNS4_4SM904GMMA29MMA_64x64x8_F32TF32TF32_SS_TNILNSP_7ScaleInE1ELSR_1EEEEEENS4_6LayoutISD_NS5_IJSC_NSA_ILi0EEESV_EEEEENS5_IJNS4_10UnderscoreESY_SY_EEEEENS4_13SM90_TMA_LOADENS4_14ComposedLayoutINS4_7SwizzleILi3ELi4ELi3EEENS4_18smem_ptr_flag_bitsILi32EEENSU_INS5_IJNSA_ILi8EEESI_EEENS5_IJSI_SC_EEEEEEEvNS4_8identityENS4_23SM90_TMA_LOAD_MULTICASTES1B_vS1C_EENS_8epilogue10collective6detail29Sm90TmaWarpSpecializedAdapterINS1G_15DefaultEpilogueISK_SL_SL_NS1F_6thread17LinearCombinationISK_Li1EffLNS1K_9ScaleType4KindE0ELNS_15FloatRoundStyleE2ESK_EENS1_15EpilogueDefaultEEEEEvvEEEEvNT_6ParamsE --------------------------
	.section	.text._ZN7cutlass13device_kernelINS_4gemm6kernel13GemmUniversalIN4cute5tupleIJiiiiEEENS1_10collective13CollectiveMmaINS1_34MainloopSm90TmaGmmaWarpSpecializedILi5ENS5_IJNS4_1CILi2EEENSA_ILi1EEESC_EEENS1_35KernelTmaWarpSpecializedCooperativeEEENS5_IJNSA_ILi256EEENSA_ILi64EEENSA_ILi32EEEEEENS_10tfloat32_tENS5_IJlSC_lEEESK_SL_NS4_8TiledMMAINS4_8MMA_AtomIJNS4_4SM904GMMA29MMA_64x64x8_F32TF32TF32_SS_TNILNSP_7ScaleInE1ELSR_1EEEEEENS4_6LayoutISD_NS5_IJSC_NSA_ILi0EEESV_EEEEENS5_IJNS4_10UnderscoreESY_SY_EEEEENS4_13SM90_TMA_LOADENS4_14ComposedLayoutINS4_7SwizzleILi3ELi4ELi3EEENS4_18smem_ptr_flag_bitsILi32EEENSU_INS5_IJNSA_ILi8EEESI_EEENS5_IJSI_SC_EEEEEEEvNS4_8identityENS4_23SM90_TMA_LOAD_MULTICASTES1B_vS1C_EENS_8epilogue10collective6detail29Sm90TmaWarpSpecializedAdapterINS1G_15DefaultEpilogueISK_SL_SL_NS1F_6thread17LinearCombinationISK_Li1EffLNS1K_9ScaleType4KindE0ELNS_15FloatRoundStyleE2ESK_EENS1_15EpilogueDefaultEEEEEvvEEEEvNT_6ParamsE,"ax",@progbits
	.align	128
.text._ZN7cutlass13device_kernelINS_4gemm6kernel13GemmUniversalIN4cute5tupleIJiiiiEEENS1_10collective13CollectiveMmaINS1_34MainloopSm90TmaGmmaWarpSpecializedILi5ENS5_IJNS4_1CILi2EEENSA_ILi1EEESC_EEENS1_35KernelTmaWarpSpecializedCooperativeEEENS5_IJNSA_ILi256EEENSA_ILi64EEENSA_ILi32EEEEEENS_10tfloat32_tENS5_IJlSC_lEEESK_SL_NS4_8TiledMMAINS4_8MMA_AtomIJNS4_4SM904GMMA29MMA_64x64x8_F32TF32TF32_SS_TNILNSP_7ScaleInE1ELSR_1EEEEEENS4_6LayoutISD_NS5_IJSC_NSA_ILi0EEESV_EEEEENS5_IJNS4_10UnderscoreESY_SY_EEEEENS4_13SM90_TMA_LOADENS4_14ComposedLayoutINS4_7SwizzleILi3ELi4ELi3EEENS4_18smem_ptr_flag_bitsILi32EEENSU_INS5_IJNSA_ILi8EEESI_EEENS5_IJSI_SC_EEEEEEEvNS4_8identityENS4_23SM90_TMA_LOAD_MULTICASTES1B_vS1C_EENS_8epilogue10collective6detail29Sm90TmaWarpSpecializedAdapterINS1G_15DefaultEpilogueISK_SL_SL_NS1F_6thread17LinearCombinationISK_Li1EffLNS1K_9ScaleType4KindE0ELNS_15FloatRoundStyleE2ESK_EENS1_15EpilogueDefaultEEEEEvvEEEEvNT_6ParamsE:
        .type           _ZN7cutlass13device_kernelINS_4gemm6kernel13GemmUniversalIN4cute5tupleIJiiiiEEENS1_10collective13CollectiveMmaINS1_34MainloopSm90TmaGmmaWarpSpecializedILi5ENS5_IJNS4_1CILi2EEENSA_ILi1EEESC_EEENS1_35KernelTmaWarpSpecializedCooperativeEEENS5_IJNSA_ILi256EEENSA_ILi64EEENSA_ILi32EEEEEENS_10tfloat32_tENS5_IJlSC_lEEESK_SL_NS4_8TiledMMAINS4_8MMA_AtomIJNS4_4SM904GMMA29MMA_64x64x8_F32TF32TF32_SS_TNILNSP_7ScaleInE1ELSR_1EEEEEENS4_6LayoutISD_NS5_IJSC_NSA_ILi0EEESV_EEEEENS5_IJNS4_10UnderscoreESY_SY_EEEEENS4_13SM90_TMA_LOADENS4_14ComposedLayoutINS4_7SwizzleILi3ELi4ELi3EEENS4_18smem_ptr_flag_bitsILi32EEENSU_INS5_IJNSA_ILi8EEESI_EEENS5_IJSI_SC_EEEEEEEvNS4_8identityENS4_23SM90_TMA_LOAD_MULTICASTES1B_vS1C_EENS_8epilogue10collective6detail29Sm90TmaWarpSpecializedAdapterINS1G_15DefaultEpilogueISK_SL_SL_NS1F_6thread17LinearCombinationISK_Li1EffLNS1K_9ScaleType4KindE0ELNS_15FloatRoundStyleE2ESK_EENS1_15EpilogueDefaultEEEEEvvEEEEvNT_6ParamsE,@function
        .size           _ZN7cutlass13device_kernelINS_4gemm6kernel13GemmUniversalIN4cute5tupleIJiiiiEEENS1_10collective13CollectiveMmaINS1_34MainloopSm90TmaGmmaWarpSpecializedILi5ENS5_IJNS4_1CILi2EEENSA_ILi1EEESC_EEENS1_35KernelTmaWarpSpecializedCooperativeEEENS5_IJNSA_ILi256EEENSA_ILi64EEENSA_ILi32EEEEEENS_10tfloat32_tENS5_IJlSC_lEEESK_SL_NS4_8TiledMMAINS4_8MMA_AtomIJNS4_4SM904GMMA29MMA_64x64x8_F32TF32TF32_SS_TNILNSP_7ScaleInE1ELSR_1EEEEEENS4_6LayoutISD_NS5_IJSC_NSA_ILi0EEESV_EEEEENS5_IJNS4_10UnderscoreESY_SY_EEEEENS4_13SM90_TMA_LOADENS4_14ComposedLayoutINS4_7SwizzleILi3ELi4ELi3EEENS4_18smem_ptr_flag_bitsILi32EEENSU_INS5_IJNSA_ILi8EEESI_EEENS5_IJSI_SC_EEEEEEEvNS4_8identityENS4_23SM90_TMA_LOAD_MULTICASTES1B_vS1C_EENS_8epilogue10collective6detail29Sm90TmaWarpSpecializedAdapterINS1G_15DefaultEpilogueISK_SL_SL_NS1F_6thread17LinearCombinationISK_Li1EffLNS1K_9ScaleType4KindE0ELNS_15FloatRoundStyleE2ESK_EENS1_15EpilogueDefaultEEEEEvvEEEEvNT_6ParamsE,(.L_x_199 - _ZN7cutlass13device_kernelINS_4gemm6kernel13GemmUniversalIN4cute5tupleIJiiiiEEENS1_10collective13CollectiveMmaINS1_34MainloopSm90TmaGmmaWarpSpecializedILi5ENS5_IJNS4_1CILi2EEENSA_ILi1EEESC_EEENS1_35KernelTmaWarpSpecializedCooperativeEEENS5_IJNSA_ILi256EEENSA_ILi64EEENSA_ILi32EEEEEENS_10tfloat32_tENS5_IJlSC_lEEESK_SL_NS4_8TiledMMAINS4_8MMA_AtomIJNS4_4SM904GMMA29MMA_64x64x8_F32TF32TF32_SS_TNILNSP_7ScaleInE1ELSR_1EEEEEENS4_6LayoutISD_NS5_IJSC_NSA_ILi0EEESV_EEEEENS5_IJNS4_10UnderscoreESY_SY_EEEEENS4_13SM90_TMA_LOADENS4_14ComposedLayoutINS4_7SwizzleILi3ELi4ELi3EEENS4_18smem_ptr_flag_bitsILi32EEENSU_INS5_IJNSA_ILi8EEESI_EEENS5_IJSI_SC_EEEEEEEvNS4_8identityENS4_23SM90_TMA_LOAD_MULTICASTES1B_vS1C_EENS_8epilogue10collective6detail29Sm90TmaWarpSpecializedAdapterINS1G_15DefaultEpilogueISK_SL_SL_NS1F_6thread17LinearCombinationISK_Li1EffLNS1K_9ScaleType4KindE0ELNS_15FloatRoundStyleE2ESK_EENS1_15EpilogueDefaultEEEEEvvEEEEvNT_6ParamsE)
        .other          _ZN7cutlass13device_kernelINS_4gemm6kernel13GemmUniversalIN4cute5tupleIJiiiiEEENS1_10collective13CollectiveMmaINS1_34MainloopSm90TmaGmmaWarpSpecializedILi5ENS5_IJNS4_1CILi2EEENSA_ILi1EEESC_EEENS1_35KernelTmaWarpSpecializedCooperativeEEENS5_IJNSA_ILi256EEENSA_ILi64EEENSA_ILi32EEEEEENS_10tfloat32_tENS5_IJlSC_lEEESK_SL_NS4_8TiledMMAINS4_8MMA_AtomIJNS4_4SM904GMMA29MMA_64x64x8_F32TF32TF32_SS_TNILNSP_7ScaleInE1ELSR_1EEEEEENS4_6LayoutISD_NS5_IJSC_NSA_ILi0EEESV_EEEEENS5_IJNS4_10UnderscoreESY_SY_EEEEENS4_13SM90_TMA_LOADENS4_14ComposedLayoutINS4_7SwizzleILi3ELi4ELi3EEENS4_18smem_ptr_flag_bitsILi32EEENSU_INS5_IJNSA_ILi8EEESI_EEENS5_IJSI_SC_EEEEEEEvNS4_8identityENS4_23SM90_TMA_LOAD_MULTICASTES1B_vS1C_EENS_8epilogue10collective6detail29Sm90TmaWarpSpecializedAdapterINS1G_15DefaultEpilogueISK_SL_SL_NS1F_6thread17LinearCombinationISK_Li1EffLNS1K_9ScaleType4KindE0ELNS_15FloatRoundStyleE2ESK_EENS1_15EpilogueDefaultEEEEEvvEEEEvNT_6ParamsE,@"STO_CUDA_ENTRY STV_DEFAULT"
_ZN7cutlass13device_kernelINS_4gemm6kernel13GemmUniversalIN4cute5tupleIJiiiiEEENS1_10collective13CollectiveMmaINS1_34MainloopSm90TmaGmmaWarpSpecializedILi5ENS5_IJNS4_1CILi2EEENSA_ILi1EEESC_EEENS1_35KernelTmaWarpSpecializedCooperativeEEENS5_IJNSA_ILi256EEENSA_ILi64EEENSA_ILi32EEEEEENS_10tfloat32_tENS5_IJlSC_lEEESK_SL_NS4_8TiledMMAINS4_8MMA_AtomIJNS4_4SM904GMMA29MMA_64x64x8_F32TF32TF32_SS_TNILNSP_7ScaleInE1ELSR_1EEEEEENS4_6LayoutISD_NS5_IJSC_NSA_ILi0EEESV_EEEEENS5_IJNS4_10UnderscoreESY_SY_EEEEENS4_13SM90_TMA_LOADENS4_14ComposedLayoutINS4_7SwizzleILi3ELi4ELi3EEENS4_18smem_ptr_flag_bitsILi32EEENSU_INS5_IJNSA_ILi8EEESI_EEENS5_IJSI_SC_EEEEEEEvNS4_8identityENS4_23SM90_TMA_LOAD_MULTICASTES1B_vS1C_EENS_8epilogue10collective6detail29Sm90TmaWarpSpecializedAdapterINS1G_15DefaultEpilogueISK_SL_SL_NS1F_6thread17LinearCombinationISK_Li1EffLNS1K_9ScaleType4KindE0ELNS_15FloatRoundStyleE2ESK_EENS1_15EpilogueDefaultEEEEEvvEEEEvNT_6ParamsE:
[----:B------:R-:W0:Y:S01]  /*0000*/  LDC R1, c[0x0][0x28] ;  /* 0x00000a00ff017b82 */ /* 0x000e220000000800 */
[----:B------:R-:W1:Y:S01]  /*0010*/  S2R R18, SR_TID.X ;  /* 0x0000000000127919 */ /* 0x000e620000002100 */
[----:B------:R-:W-:Y:S01]  /*0020*/  ELECT P0, URZ, PT ;  /* 0x00000000003f782f */ /* 0x000fe20003800000 */
[----:B------:R-:W-:Y:S01]  /*0030*/  BSSY B0, `(.L_x_0) ;  /* 0x000000f000007945 */ /* 0x000fe20003800000 */
[--C-:B-1----:R-:W-:Y:S02]  /*0040*/  SHF.R.U32.HI R0, RZ, 0x5, R18.reuse ;  /* 0x00000005ff007819 */ /* 0x102fe40000011612 */
[----:B------:R-:W-:-:S03]  /*0050*/  SHF.R.U32.HI R3, RZ, 0x7, R18 ;  /* 0x00000007ff037819 */ /* 0x000fc60000011612 */
[----:B------:R-:W1:Y:S04]  /*0060*/  SHFL.IDX PT, R2, R0, RZ, 0x1f ;  /* 0x00001fff00027589 */ /* 0x000e6800000e0000 */
[----:B------:R2:W3:Y:S01]  /*0070*/  SHFL.IDX PT, R5, R3, RZ, 0x1f ;  /* 0x00001fff03057589 */ /* 0x0004e200000e0000 */
[----:B-1----:R-:W-:-:S13]  /*0080*/  ISETP.NE.OR P0, PT, R2, RZ, !P0 ;  /* 0x000000ff0200720c */ /* 0x002fda0004705670 */
[----:B0-23--:R-:W-:Y:S05]  /*0090*/  @P0 BRA `(.L_x_1) ;  /* 0x0000000000200947 */ /* 0x00dfea0003800000 */
[----:B------:R-:W-:Y:S02]  /*00a0*/  ULDC.64 UR4, c[0x0][0x198] ;  /* 0x0000660000047ab9 */ /* 0x000fe40000000a00 */
[----:B------:R-:W-:Y:S02]  /*00b0*/  UIADD3 UR6, UP0, UR4, 0xf0, URZ ;  /* 0x000000f004067890 */ /* 0x000fe4000ff1e03f */
[----:B------:R-:W-:Y:S02]  /*00c0*/  UIADD3 UR4, UP1, UR4, 0x1f0, URZ ;  /* 0x000001f004047890 */ /* 0x000fe4000ff3e03f */
[----:B------:R-:W-:Y:S02]  /*00d0*/  UIADD3.X UR7, URZ, UR5, URZ, UP0, !UPT ;  /* 0x000000053f077290 */ /* 0x000fe400087fe43f */
[----:B------:R-:W-:-:S07]  /*00e0*/  UIADD3.X UR5, URZ, UR5, URZ, UP1, !UPT ;  /* 0x000000053f057290 */ /* 0x000fce0008ffe43f */
[----:B------:R0:W-:Y:S02]  /*00f0*/  UTMACCTL.PF [UR6] ;  /* 0x00000000060079b9 */ /* 0x0001e40008040000 */
[----:B------:R0:W-:Y:S02]  /*0100*/  UTMACCTL.PF [UR4] ;  /* 0x00000000040079b9 */ /* 0x0001e40008040000 */
[----:B0-----:R-:W-:Y:S01]  /*0110*/  NOP ;  /* 0x0000000000007918 */ /* 0x001fe20000000000 */
.L_x_1:
[----:B------:R-:W-:Y:S05]  /*0120*/  BSYNC B0 ;  /* 0x0000000000007941 */ /* 0x000fea0003800000 */
.L_x_0:
[----:B------:R-:W0:Y:S02]  /*0130*/  SHFL.IDX PT, R3, R0, RZ, 0x1f ;  /* 0x00001fff00037589 */ /* 0x000e2400000e0000 */
[----:B0-----:R-:W-:-:S13]  /*0140*/  ISETP.NE.AND P0, PT, R3, RZ, PT ;  /* 0x000000ff0300720c */ /* 0x001fda0003f05270 */
[----:B------:R-:W-:Y:S05]  /*0150*/  @P0 BRA `(.L_x_2) ;  /* 0x0000000000600947 */ /* 0x000fea0003800000 */
[----:B------:R-:W0:Y:S01]  /*0160*/  S2UR UR8, SR_CgaCtaId ;  /* 0x00000000000879c3 */ /* 0x000e220000008800 */
[----:B------:R-:W-:Y:S01]  /*0170*/  UMOV UR4, 0x400 ;  /* 0x0000040000047882 */ /* 0x000fe20000000000 */
[----:B------:R-:W-:Y:S01]  /*0180*/  UMOV UR5, 0x1 ;  /* 0x0000000100057882 */ /* 0x000fe20000000000 */
[----:B------:R-:W-:Y:S01]  /*0190*/  UMOV UR6, 0x4 ;  /* 0x0000000400067882 */ /* 0x000fe20000000000 */
[----:B------:R-:W-:Y:S01]  /*01a0*/  ELECT P0, URZ, PT ;  /* 0x00000000003f782f */ /* 0x000fe20003800000 */
[----:B------:R-:W-:-:S04]  /*01b0*/  UIADD3 UR6, -UR6, 0x100000, URZ ;  /* 0x0010000006067890 */ /* 0x000fc8000fffe13f */
[----:B------:R-:W-:Y:S02]  /*01c0*/  USHF.L.U32 UR7, UR6, 0xb, URZ ;  /* 0x0000000b06077899 */ /* 0x000fe4000800063f */
[----:B------:R-:W-:Y:S02]  /*01d0*/  USHF.L.U32 UR6, UR6, 0x1, URZ ;  /* 0x0000000106067899 */ /* 0x000fe4000800063f */
[----:B0-----:R-:W-:Y:S02]  /*01e0*/  ULEA UR8, UR8, UR4, 0x18 ;  /* 0x0000000408087291 */ /* 0x001fe4000f8ec03f */
[----:B------:R-:W-:-:S04]  /*01f0*/  UIADD3 UR4, -UR5, 0x100000, URZ ;  /* 0x0010000005047890 */ /* 0x000fc8000fffe13f */
[----:B------:R-:W-:Y:S02]  /*0200*/  USHF.L.U32 UR5, UR4, 0xb, URZ ;  /* 0x0000000b04057899 */ /* 0x000fe4000800063f */
[----:B------:R-:W-:Y:S01]  /*0210*/  USHF.L.U32 UR4, UR4, 0x1, URZ ;  /* 0x0000000104047899 */ /* 0x000fe2000800063f */
[----:B------:R-:W0:Y:S11]  /*0220*/  FENCE.VIEW.ASYNC.S ;  /* 0x00000000000073c6 */ /* 0x000e360000000000 */
[----:B0-----:R0:W1:Y:S01]  /*0230*/  SYNCS.EXCH.64 URZ, [UR8], UR4 ;  /* 0x00000004083f75b2 */ /* 0x0010620008000100 */
[----:B------:R0:W2:Y:S01]  /*0240*/  SYNCS.EXCH.64 URZ, [UR8+0x28], UR6 ;  /* 0x00002806083f75b2 */ /* 0x0000a20008000100 */
[----:B------:R0:W3:Y:S01]  /*0250*/  SYNCS.EXCH.64 URZ, [UR8+0x8], UR4 ;  /* 0x00000804083f75b2 */ /* 0x0000e20008000100 */
[----:B------:R0:W4:Y:S01]  /*0260*/  SYNCS.EXCH.64 URZ, [UR8+0x30], UR6 ;  /* 0x00003006083f75b2 */ /* 0x0001220008000100 */
[----:B------:R0:W0:Y:S01]  /*0270*/  SYNCS.EXCH.64 URZ, [UR8+0x10], UR4 ;  /* 0x00001004083f75b2 */ /* 0x0000220008000100 */
[----:B------:R0:W0:Y:S01]  /*0280*/  SYNCS.EXCH.64 URZ, [UR8+0x38], UR6 ;  /* 0x00003806083f75b2 */ /* 0x0000220008000100 */
[----:B------:R0:W0:Y:S01]  /*0290*/  SYNCS.EXCH.64 URZ, [UR8+0x18], UR4 ;  /* 0x00001804083f75b2 */ /* 0x0000220008000100 */
[----:B------:R0:W0:Y:S01]  /*02a0*/  SYNCS.EXCH.64 URZ, [UR8+0x40], UR6 ;  /* 0x00004006083f75b2 */ /* 0x0000220008000100 */
[----:B------:R0:W0:Y:S01]  /*02b0*/  SYNCS.EXCH.64 URZ, [UR8+0x20], UR4 ;  /* 0x00002004083f75b2 */ /* 0x0000220008000100 */
[----:B------:R0:W0:Y:S01]  /*02c0*/  SYNCS.EXCH.64 URZ, [UR8+0x48], UR6 ;  /* 0x00004806083f75b2 */ /* 0x0000220008000100 */
[----:B------:R-:W-:Y:S01]  /*02d0*/  NOP ;  /* 0x0000000000007918 */ /* 0x000fe20000000000 */
.L_x_2:
[----:B------:R-:W-:Y:S01]  /*02e0*/  SHF.R.S32.HI R7, RZ, 0x1f, R18 ;  /* 0x0000001fff077819 */ /* 0x000fe20000011412 */
[----:B------:R-:W5:Y:S01]  /*02f0*/  SHFL.IDX PT, R0, R0, RZ, 0x1f ;  /* 0x00001fff00007589 */ /* 0x000f6200000e0000 */
[----:B0-----:R-:W0:Y:S01]  /*0300*/  S2UR UR8, SR_CTAID.X ;  /* 0x00000000000879c3 */ /* 0x001e220000002500 */
[----:B------:R-:W-:Y:S02]  /*0310*/  ELECT P0, URZ, PT ;  /* 0x00000000003f782f */ /* 0x000fe40003800000 */
[----:B------:R-:W-:Y:S01]  /*0320*/  LEA.HI R7, R7, R18, RZ, 0x7 ;  /* 0x0000001207077211 */ /* 0x000fe200078f38ff */
[----:B------:R-:W1:Y:S01]  /*0330*/  S2R R4, SR_CTAID.Y ;  /* 0x0000000000047919 */ /* 0x000e620000002600 */
[----:B------:R-:W-:Y:S01]  /*0340*/  SHF.R.S32.HI R8, RZ, 0x1f, R3 ;  /* 0x0000001fff087819 */ /* 0x000fe20000011403 */
[----:B------:R-:W-:Y:S01]  /*0350*/  ULDC UR4, c[0x0][0x150] ;  /* 0x0000540000047ab9 */ /* 0x000fe20000000800 */
[----:B------:R-:W-:Y:S01]  /*0360*/  LOP3.LUT R7, R7, 0xffffff80, RZ, 0xc0, !PT ;  /* 0xffffff8007077812 */ /* 0x000fe200078ec0ff */
[----:B------:R-:W-:Y:S01]  /*0370*/  NOP ;  /* 0x0000000000007918 */ /* 0x000fe20000000000 */
[----:B------:R-:W-:Y:S01]  /*0380*/  LEA.HI R8, R8, R3, RZ, 0x2 ;  /* 0x0000000308087211 */ /* 0x000fe200078f10ff */
[----:B------:R-:W2:Y:S01]  /*0390*/  LDC R10, c[0x0][0x144] ;  /* 0x00005100ff0a7b82 */ /* 0x000ea20000000800 */
[----:B------:R-:W-:Y:S01]  /*03a0*/  NOP ;  /* 0x0000000000007918 */ /* 0x000fe20000000000 */
[----:B------:R-:W-:Y:S01]  /*03b0*/  IMAD.IADD R6, R18, 0x1, -R7 ;  /* 0x0000000112067824 */ /* 0x000fe200078e0a07 */
[----:B------:R-:W-:Y:S01]  /*03c0*/  LOP3.LUT R8, R8, 0x3ffffffc, RZ, 0xc0, !PT ;  /* 0x3ffffffc08087812 */ /* 0x000fe200078ec0ff */
[----:B------:R-:W-:Y:S01]  /*03d0*/  IMAD.MOV.U32 R23, RZ, RZ, 0x1 ;  /* 0x00000001ff177424 */ /* 0x000fe200078e00ff */
[----:B------:R-:W-:-:S02]  /*03e0*/  ISETP.NE.AND P3, PT, R5, RZ, PT ;  /* 0x000000ff0500720c */ /* 0x000fc40003f65270 */
[----:B------:R-:W-:Y:S01]  /*03f0*/  SHF.R.S32.HI R7, RZ, 0x1f, R6 ;  /* 0x0000001fff077819 */ /* 0x000fe20000011406 */
[----:B------:R-:W-:Y:S01]  /*0400*/  IMAD.IADD R8, R3, 0x1, -R8 ;  /* 0x0000000103087824 */ /* 0x000fe200078e0a08 */
[----:B------:R-:W3:Y:S02]  /*0410*/  LDC R13, c[0x0][0x140] ;  /* 0x00005000ff0d7b82 */ /* 0x000ee40000000800 */
[----:B------:R-:W-:Y:S02]  /*0420*/  LEA.HI R7, R7, R6, RZ, 0x3 ;  /* 0x0000000607077211 */ /* 0x000fe400078f18ff */
[----:B-----5:R-:W-:Y:S02]  /*0430*/  ISETP.NE.OR P0, PT, R0, RZ, !P0 ;  /* 0x000000ff0000720c */ /* 0x020fe40004705670 */
[--C-:B------:R-:W-:Y:S02]  /*0440*/  SHF.R.S32.HI R0, RZ, 0x3, R7.reuse ;  /* 0x00000003ff007819 */ /* 0x100fe40000011407 */
[----:B------:R-:W-:-:S02]  /*0450*/  SHF.R.S32.HI R7, RZ, 0x1f, R7 ;  /* 0x0000001fff077819 */ /* 0x000fc40000011407 */
[----:B0-----:R-:W-:Y:S02]  /*0460*/  I2FP.F32.U32 R9, UR8 ;  /* 0x0000000800097c45 */ /* 0x001fe40008201000 */
[----:B------:R-:W-:-:S03]  /*0470*/  LEA.HI R7, R7, R0, RZ, 0x2 ;  /* 0x0000000007077211 */ /* 0x000fc600078f10ff */
[----:B------:R-:W-:Y:S01]  /*0480*/  FMUL R9, R9, UR4 ;  /* 0x0000000409097c20 */ /* 0x000fe20008400000 */
[----:B------:R-:W-:Y:S01]  /*0490*/  LOP3.LUT R7, R7, 0xfffffffc, RZ, 0xc0, !PT ;  /* 0xfffffffc07077812 */ /* 0x000fe200078ec0ff */
[----:B------:R-:W-:Y:S01]  /*04a0*/  VOTEU.ALL UP0, P0 ;  /* 0x00000000003f7886 */ /* 0x000fe20000000000 */
[----:B-1----:R-:W-:Y:S01]  /*04b0*/  I2FP.F32.U32 R3, R4 ;  /* 0x0000000400037245 */ /* 0x002fe20000201000 */
[----:B------:R-:W-:Y:S01]  /*04c0*/  ULDC UR4, c[0x0][0x154] ;  /* 0x0000550000047ab9 */ /* 0x000fe20000000800 */
[----:B------:R-:W-:Y:S01]  /*04d0*/  VOTEU.ALL UP1, P0 ;  /* 0x00000000003f7886 */ /* 0x000fe20000020000 */
[----:B------:R-:W0:Y:S01]  /*04e0*/  F2I.U32.TRUNC.NTZ R9, R9 ;  /* 0x0000000900097305 */ /* 0x000e22000020f000 */
[----:B------:R-:W-:Y:S01]  /*04f0*/  IMAD.IADD R7, R0, 0x1, -R7 ;  /* 0x0000000100077824 */ /* 0x000fe200078e0a07 */
[----:B------:R-:W1:Y:S01]  /*0500*/  @!UP0 S2UR UR7, SR_CgaCtaId ;  /* 0x00000000000789c3 */ /* 0x000e620000008800 */
[----:B------:R-:W-:Y:S01]  /*0510*/  FMUL R12, R3, UR4 ;  /* 0x00000004030c7c20 */ /* 0x000fe20008400000 */
[----:B------:R-:W-:Y:S01]  /*0520*/  UMOV UR4, 0x20 ;  /* 0x0000002000047882 */ /* 0x000fe20000000000 */
[----:B------:R-:W-:Y:S01]  /*0530*/  IMAD R8, R8, 0x4, R7 ;  /* 0x0000000408087824 */ /* 0x000fe200078e0207 */
[----:B------:R-:W-:Y:S01]  /*0540*/  @!UP0 UMOV UR6, 0x400 ;  /* 0x0000040000068882 */ /* 0x000fe20000000000 */
[----:B------:R-:W-:-:S04]  /*0550*/  @!UP0 UIADD3 UR4, -UR4, 0x100000, URZ ;  /* 0x0010000004048890 */ /* 0x000fc8000fffe13f */
[----:B------:R-:W-:Y:S02]  /*0560*/  @!UP0 USHF.L.U32 UR5, UR4, 0xb, URZ ;  /* 0x0000000b04058899 */ /* 0x000fe4000800063f */
[----:B------:R-:W-:Y:S01]  /*0570*/  @!UP0 USHF.L.U32 UR4, UR4, 0x1, URZ ;  /* 0x0000000104048899 */ /* 0x000fe2000800063f */
[----:B---3--:R-:W-:Y:S01]  /*0580*/  ISETP.EQ.U32.AND P2, PT, R13, 0x1, PT ;  /* 0x000000010d00780c */ /* 0x008fe20003f42070 */
[----:B------:R-:W3:Y:S01]  /*0590*/  F2I.U32.TRUNC.NTZ R12, R12 ;  /* 0x0000000c000c7305 */ /* 0x000ee2000020f000 */
[----:B------:R-:W-:Y:S01]  /*05a0*/  LEA.HI R0, R8, R8, RZ, 0x1 ;  /* 0x0000000808007211 */ /* 0x000fe200078f08ff */
[----:B------:R-:W5:Y:S03]  /*05b0*/  LDC R7, c[0x0][0x148] ;  /* 0x00005200ff077b82 */ /* 0x000f660000000800 */
[----:B------:R-:W-:Y:S01]  /*05c0*/  LOP3.LUT R11, R0, 0xfffffffe, RZ, 0xc0, !PT ;  /* 0xfffffffe000b7812 */ /* 0x000fe200078ec0ff */
[----:B0-----:R-:W-:Y:S01]  /*05d0*/  IMAD.MOV R15, RZ, RZ, -R9 ;  /* 0x000000ffff0f7224 */ /* 0x001fe200078e0a09 */
[----:B------:R-:W-:-:S03]  /*05e0*/  SHF.R.S32.HI R9, RZ, 0x1f, R2 ;  /* 0x0000001fff097819 */ /* 0x000fc60000011402 */
[----:B--2---:R-:W-:Y:S01]  /*05f0*/  IMAD R3, R10, R15, UR8 ;  /* 0x000000080a037e24 */ /* 0x004fe2000f8e020f */
[----:B------:R-:W-:Y:S01]  /*0600*/  LEA.HI R9, R9, R2, RZ, 0x2 ;  /* 0x0000000209097211 */ /* 0x000fe200078f10ff */
[C---:B------:R-:W-:Y:S02]  /*0610*/  IMAD.IADD R0, R8.reuse, 0x1, -R11 ;  /* 0x0000000108007824 */ /* 0x040fe400078e0a0b */
[----:B------:R-:W-:Y:S01]  /*0620*/  IMAD.SHL.U32 R11, R8, 0x4, RZ ;  /* 0x00000004080b7824 */ /* 0x000fe200078e00ff */
[----:B------:R-:W-:Y:S01]  /*0630*/  LOP3.LUT R9, R9, 0xfffffffc, RZ, 0xc0, !PT ;  /* 0xfffffffc09097812 */ /* 0x000fe200078ec0ff */
[----:B---3--:R-:W-:Y:S01]  /*0640*/  IMAD.MOV R24, RZ, RZ, -R12 ;  /* 0x000000ffff187224 */ /* 0x008fe200078e0a0c */
[----:B------:R-:W-:Y:S01]  /*0650*/  ISETP.NE.AND P4, PT, R0, R3, PT ;  /* 0x000000030000720c */ /* 0x000fe20003f85270 */
[----:B-1----:R-:W-:Y:S01]  /*0660*/  @!UP0 ULEA UR6, UR7, UR6, 0x18 ;  /* 0x0000000607068291 */ /* 0x002fe2000f8ec03f */
[----:B------:R-:W-:Y:S01]  /*0670*/  LOP3.LUT R22, R8, 0xc, R11, 0x78, !PT ;  /* 0x0000000c08167812 */ /* 0x000fe200078e780b */
[----:B------:R-:W-:Y:S01]  /*0680*/  IMAD.IADD R0, R2, 0x1, -R9 ;  /* 0x0000000102007824 */ /* 0x000fe200078e0a09 */
[----:B------:R-:W-:Y:S01]  /*0690*/  VOTEU.ALL UP0, P0 ;  /* 0x00000000003f7886 */ /* 0x000fe20000000000 */
[----:B------:R-:W-:Y:S01]  /*06a0*/  LOP3.LUT P0, RZ, R6, 0x7, RZ, 0xc0, !PT ;  /* 0x0000000706ff7812 */ /* 0x000fe2000780c0ff */
[----:B------:R-:W-:-:S02]  /*06b0*/  VIADD R6, R5, 0xffffffff ;  /* 0xffffffff05067836 */ /* 0x000fc40000000000 */
[----:B------:R-:W-:Y:S01]  /*06c0*/  ISETP.NE.AND P1, PT, R0, 0x3, PT ;  /* 0x000000030000780c */ /* 0x000fe20003f25270 */
[----:B-----5:R-:W-:Y:S01]  /*06d0*/  IMAD R9, R7, R24, R4 ;  /* 0x0000001807097224 */ /* 0x020fe200078e0204 */
[----:B------:R-:W-:Y:S02]  /*06e0*/  ISETP.LT.U32.AND P0, PT, R22, 0x2, !P0 ;  /* 0x000000021600780c */ /* 0x000fe40004701070 */
[----:B------:R-:W-:Y:S01]  /*06f0*/  ISETP.EQ.OR P1, PT, R0, RZ, !P1 ;  /* 0x000000ff0000720c */ /* 0x000fe20004f22670 */
[----:B------:R-:W0:Y:S02]  /*0700*/  FENCE.VIEW.ASYNC.S ;  /* 0x00000000000073c6 */ /* 0x000e240000000000 */
[----:B0-----:R0:W1:Y:S01]  /*0710*/  @!UP0 SYNCS.EXCH.64 URZ, [UR6+0x60], UR4 ;  /* 0x00006004063f85b2 */ /* 0x0010620008000100 */
[----:B------:R-:W-:Y:S02]  /*0720*/  @P4 LEA.HI R2, R22, R22, RZ, 0x1 ;  /* 0x0000001616024211 */ /* 0x000fe400078f08ff */
[----:B------:R-:W-:-:S02]  /*0730*/  ISETP.EQ.AND P1, PT, R5, RZ, P1 ;  /* 0x000000ff0500720c */ /* 0x000fc40000f22270 */
[----:B------:R-:W-:Y:S02]  /*0740*/  @P4 SHF.R.S32.HI R2, RZ, 0x1, R2 ;  /* 0x00000001ff024819 */ /* 0x000fe40000011402 */
[----:B------:R-:W-:Y:S02]  /*0750*/  ISETP.GE.U32.AND P6, PT, R6, 0x2, PT ;  /* 0x000000020600780c */ /* 0x000fe40003fc6070 */
[----:B------:R-:W-:Y:S02]  /*0760*/  @P4 ISETP.NE.AND P5, PT, R2, R9, PT ;  /* 0x000000090200420c */ /* 0x000fe40003fa5270 */
[----:B------:R-:W-:Y:S02]  /*0770*/  SEL R2, RZ, 0x1, !P0 ;  /* 0x00000001ff027807 */ /* 0x000fe40004000000 */
[----:B------:R-:W-:Y:S02]  /*0780*/  @P4 SEL R23, RZ, 0x1, P5 ;  /* 0x00000001ff174807 */ /* 0x000fe40002800000 */
[----:B------:R-:W-:Y:S01]  /*0790*/  SEL R19, RZ, 0x1, !P1 ;  /* 0x00000001ff137807 */ /* 0x000fe20004800000 */
[----:B------:R0:W2:Y:S01]  /*07a0*/  @!UP1 SYNCS.EXCH.64 URZ, [UR6+0x68], UR4 ;  /* 0x00006804063f95b2 */ /* 0x0000a20008000100 */
[----:B------:R-:W-:Y:S01]  /*07b0*/  LOP3.LUT R23, R23, R2, RZ, 0xc0, !PT ;  /* 0x0000000217177212 */ /* 0x000fe200078ec0ff */
[----:B------:R-:W-:Y:S01]  /*07c0*/  NOP ;  /* 0x0000000000007918 */ /* 0x000fe20000000000 */
[----:B------:R-:W-:Y:S01]  /*07d0*/  SEL R19, R19, 0x2, P6 ;  /* 0x0000000213137807 */ /* 0x000fe20003000000 */
[----:B------:R-:W-:Y:S06]  /*07e0*/  @!P2 BRA `(.L_x_3) ;  /* 0x000000000008a947 */ /* 0x000fec0003800000 */
[----:B-12-4-:R-:W-:Y:S01]  /*07f0*/  UCGABAR_ARV ;  /* 0x00000000000079c7 */ /* 0x016fe20008000000 */
[----:B------:R-:W-:Y:S05]  /*0800*/  BRA `(.L_x_4) ;  /* 0x0000000000047947 */ /* 0x000fea0003800000 */
.L_x_3:
[----:B-12-4-:R-:W-:Y:S01]  /*0810*/  NOP ;  /* 0x0000000000007918 */ /* 0x016fe20000000000 */
.L_x_4:
[----:B------:R-:W1:Y:S01]  /*0820*/  LDC R2, c[0x0][0x65c] ;  /* 0x00019700ff027b82 */ /* 0x000e620000000800 */
[----:B------:R-:W-:Y:S01]  /*0830*/  LOP3.LUT R5, R5, 0xfffff7ff, RZ, 0xc0, !PT ;  /* 0xfffff7ff05057812 */ /* 0x000fe200078ec0ff */
[----:B------:R-:W-:Y:S02]  /*0840*/  IMAD.U32 R8, RZ, RZ, UR8 ;  /* 0x00000008ff087e24 */ /* 0x000fe4000f8e00ff */
[----:B------:R-:W-:Y:S01]  /*0850*/  IMAD.MOV.U32 R9, RZ, RZ, RZ ;  /* 0x000000ffff097224 */ /* 0x000fe200078e00ff */
[----:B-1----:R-:W-:-:S13]  /*0860*/  ISETP.NE.AND P1, PT, R2, 0x1, PT ;  /* 0x000000010200780c */ /* 0x002fda0003f25270 */
[----:B------:R-:W1:Y:S01]  /*0870*/  @P1 LDC R17, c[0x0][0x10] ;  /* 0x00000400ff111b82 */ /* 0x000e620000000800 */
[----:B------:R-:W-:Y:S01]  /*0880*/  @P1 LOP3.LUT R5, R5, 0x800, RZ, 0xfc, !PT ;  /* 0x0000080005051812 */ /* 0x000fe200078efcff */
[----:B------:R-:W-:Y:S02]  /*0890*/  @P1 IMAD.MOV.U32 R5, RZ, RZ, RZ ;  /* 0x000000ffff051224 */ /* 0x000fe400078e00ff */
[----:B------:R-:W-:-:S04]  /*08a0*/  @P1 IMAD.MOV.U32 R13, RZ, RZ, RZ ;  /* 0x000000ffff0d1224 */ /* 0x000fc800078e00ff */
[----:B------:R-:W2:Y:S01]  /*08b0*/  @!P1 LDC R11, c[0x0][0xc] ;  /* 0x00000300ff0b9b82 */ /* 0x000ea20000000800 */
[----:B-1----:R-:W-:-:S04]  /*08c0*/  @P1 IMAD.WIDE.U32 R16, R17, UR8, R4 ;  /* 0x0000000811101c25 */ /* 0x002fc8000f8e0004 */
[----:B------:R-:W-:Y:S02]  /*08d0*/  @P1 IMAD.IADD R17, R17, 0x1, R13 ;  /* 0x0000000111111824 */ /* 0x000fe400078e020d */
[----:B--2---:R-:W-:-:S04]  /*08e0*/  @!P1 IMAD.WIDE.U32 R8, R4, R11, R8 ;  /* 0x0000000b04089225 */ /* 0x004fc800078e0008 */
[----:B------:R-:W-:Y:S02]  /*08f0*/  @!P1 IMAD.MOV.U32 R16, RZ, RZ, R8 ;  /* 0x000000ffff109224 */ /* 0x000fe400078e0008 */
[----:B------:R-:W-:Y:S01]  /*0900*/  @!P1 IMAD.MOV.U32 R17, RZ, RZ, R9 ;  /* 0x000000ffff119224 */ /* 0x000fe200078e0009 */
[----:B------:R-:W-:Y:S06]  /*0910*/  @!P2 BRA `(.L_x_5) ;  /* 0x00000000000ca947 */ /* 0x000fec0003800000 */
[----:B------:R-:W-:Y:S01]  /*0920*/  UCGABAR_WAIT ;  /* 0x0000000000007dc7 */ /* 0x000fe20008000000 */
[----:B------:R-:W-:Y:S01]  /*0930*/  CCTL.IVALL ;  /* 0x00000000ff00798f */ /* 0x000fe20002000000 */
[----:B------:R-:W-:Y:S05]  /*0940*/  BRA `(.L_x_6) ;  /* 0x0000000000047947 */ /* 0x000fea0003800000 */
.L_x_5:
[----:B------:R-:W-:Y:S06]  /*0950*/  BAR.SYNC.DEFER_BLOCKING 0x0 ;  /* 0x0000000000007b1d */ /* 0x000fec0000010000 */
.L_x_6:
[----:B------:R-:W-:Y:S05]  /*0960*/  @!P3 BRA `(.L_x_7) ;  /* 0x000000680070b947 */ /* 0x000fea0003800000 */
[----:B------:R-:W-:-:S13]  /*0970*/  ISETP.GT.U32.AND P0, PT, R6, 0x1, PT ;  /* 0x000000010600780c */ /* 0x000fda0003f04070 */
[----:B0-----:R-:W-:Y:S05]  /*0980*/  @P0 EXIT ;  /* 0x000000000000094d */ /* 0x001fea0003800000 */
[----:B------:R-:W-:Y:S01]  /*0990*/  ULDC.64 UR4, c[0x0][0x650] ;  /* 0x0001940000047ab9 */ /* 0x000fe20000000a00 */
[----:B------:R-:W-:Y:S01]  /*09a0*/  PRMT R0, RZ, 0x7610, R0 ;  /* 0x00007610ff007816 */ /* 0x000fe20000000000 */
[----:B------:R-:W-:Y:S01]  /*09b0*/  IMAD.MOV.U32 R102, RZ, RZ, -0x1 ;  /* 0xffffffffff667424 */ /* 0x000fe200078e00ff */
[----:B------:R-:W-:Y:S01]  /*09c0*/  ISETP.GE.U32.AND P0, PT, R16, UR4, PT ;  /* 0x0000000410007c0c */ /* 0x000fe2000bf06070 */
[----:B------:R-:W-:Y:S02]  /*09d0*/  IMAD.MOV.U32 R92, RZ, RZ, -0x1 ;  /* 0xffffffffff5c7424 */ /* 0x000fe400078e00ff */
[----:B------:R-:W-:Y:S01]  /*09e0*/  IMAD.MOV.U32 R89, RZ, RZ, -0x1 ;  /* 0xffffffffff597424 */ /* 0x000fe200078e00ff */
[----:B------:R-:W-:-:S13]  /*09f0*/  ISETP.GE.U32.AND.EX P0, PT, R17, UR5, PT, P0 ;  /* 0x0000000511007c0c */ /* 0x000fda000bf06100 */
[----:B------:R-:W-:Y:S05]  /*0a00*/  @P0 BRA `(.L_x_8) ;  /* 0x0000000400280947 */ /* 0x000fea0003800000 */
[----:B------:R-:W0:Y:S01]  /*0a10*/  LDC.64 R20, c[0x0][0x628] ;  /* 0x00018a00ff147b82 */ /* 0x000e220000000a00 */
[----:B------:R-:W-:Y:S02]  /*0a20*/  IMAD.MOV.U32 R8, RZ, RZ, R16 ;  /* 0x000000ffff087224 */ /* 0x000fe400078e0010 */
[----:B------:R-:W-:-:S05]  /*0a30*/  IMAD.MOV.U32 R9, RZ, RZ, R17 ;  /* 0x000000ffff097224 */ /* 0x000fca00078e0011 */
[----:B------:R-:W1:Y:S08]  /*0a40*/  LDC R0, c[0x0][0x630] ;  /* 0x00018c00ff007b82 */ /* 0x000e700000000800 */
[----:B------:R-:W2:Y:S01]  /*0a50*/  LDC.64 R26, c[0x0][0x620] ;  /* 0x00018800ff1a7b82 */ /* 0x000ea20000000a00 */
[----:B0-----:R-:W-:-:S04]  /*0a60*/  ISETP.NE.U32.AND P0, PT, R20, RZ, PT ;  /* 0x000000ff1400720c */ /* 0x001fc80003f05070 */
[----:B------:R-:W-:-:S13]  /*0a70*/  ISETP.NE.AND.EX P0, PT, R21, RZ, PT, P0 ;  /* 0x000000ff1500720c */ /* 0x000fda0003f05300 */
[----:B-12---:R-:W-:Y:S05]  /*0a80*/  @!P0 BRA `(.L_x_9) ;  /* 0x0000000000288947 */ /* 0x006fea0003800000 */
[----:B------:R-:W0:Y:S02]  /*0a90*/  LDC R13, c[0x0][0x634] ;  /* 0x00018d00ff0d7b82 */ /* 0x000e240000000800 */
[----:B0-----:R-:W-:-:S05]  /*0aa0*/  IADD3 R13, P0, R16, R13, RZ ;  /* 0x0000000d100d7210 */ /* 0x001fca0007f1e0ff */
[----:B------:R-:W-:-:S04]  /*0ab0*/  IMAD.X R15, RZ, RZ, R17, P0 ;  /* 0x000000ffff0f7224 */ /* 0x000fc800000e0611 */
[----:B------:R-:W-:-:S04]  /*0ac0*/  IMAD.WIDE.U32 R8, R15, R20, RZ ;  /* 0x000000140f087225 */ /* 0x000fc800078e00ff */
[----:B------:R-:W-:-:S04]  /*0ad0*/  IMAD.WIDE.U32 R10, P0, R13, R21, R8 ;  /* 0x000000150d0a7225 */ /* 0x000fc80007800008 */
[----:B------:R-:W-:-:S04]  /*0ae0*/  IMAD.WIDE.U32 R8, R13, R20, RZ ;  /* 0x000000140d087225 */ /* 0x000fc800078e00ff */
[----:B------:R-:W-:Y:S01]  /*0af0*/  IMAD.X R13, RZ, RZ, RZ, P0 ;  /* 0x000000ffff0d7224 */ /* 0x000fe200000e06ff */
[----:B------:R-:W-:Y:S01]  /*0b00*/  IADD3 RZ, P0, R9, R10, RZ ;  /* 0x0000000a09ff7210 */ /* 0x000fe20007f1e0ff */
[----:B------:R-:W-:-:S04]  /*0b10*/  IMAD.MOV.U32 R12, RZ, RZ, R11 ;  /* 0x000000ffff0c7224 */ /* 0x000fc800078e000b */
[----:B------:R-:W-:-:S08]  /*0b20*/  IMAD.WIDE.U32.X R8, R15, R21, R12, P0 ;  /* 0x000000150f087225 */ /* 0x000fd000000e040c */
.L_x_9:
[----:B------:R-:W0:Y:S01]  /*0b30*/  LDC.64 R20, c[0x0][0x640] ;  /* 0x00019000ff147b82 */ /* 0x000e220000000a00 */
[--C-:B------:R-:W-:Y:S01]  /*0b40*/  SHF.R.U64 R89, R8, R0, R9.reuse ;  /* 0x0000000008597219 */ /* 0x100fe20000001209 */
[----:B------:R-:W-:Y:S01]  /*0b50*/  IMAD R28, R7, R24, R4 ;  /* 0x00000018071c7224 */ /* 0x000fe200078e0204 */
[----:B------:R-:W-:Y:S01]  /*0b60*/  SHF.R.U32.HI R0, RZ, R0, R9 ;  /* 0x00000000ff007219 */ /* 0x000fe20000011609 */
[----:B------:R-:W-:Y:S01]  /*0b70*/  IMAD.MOV.U32 R25, RZ, RZ, 0x1 ;  /* 0x00000001ff197424 */ /* 0x000fe200078e00ff */
[----:B------:R-:W-:-:S03]  /*0b80*/  IADD3 R5, P0, RZ, -R89, RZ ;  /* 0x80000059ff057210 */ /* 0x000fc60007f1e0ff */
[----:B------:R-:W1:Y:S02]  /*0b90*/  LDC R6, c[0x0][0x618] ;  /* 0x00018600ff067b82 */ /* 0x000e640000000800 */
[----:B------:R-:W-:-:S04]  /*0ba0*/  IMAD.X R9, RZ, RZ, ~R0, P0 ;  /* 0x000000ffff097224 */ /* 0x000fc800000e0e00 */
[-C--:B------:R-:W-:Y:S02]  /*0bb0*/  IMAD R0, R9, R26.reuse, RZ ;  /* 0x0000001a09007224 */ /* 0x080fe400078e02ff */
[----:B------:R-:W2:Y:S01]  /*0bc0*/  LDC R11, c[0x0][0x608] ;  /* 0x00018200ff0b7b82 */ /* 0x000ea20000000800 */
[----:B------:R-:W-:-:S04]  /*0bd0*/  IMAD.WIDE.U32 R8, R5, R26, R16 ;  /* 0x0000001a05087225 */ /* 0x000fc800078e0010 */
[----:B------:R-:W-:-:S03]  /*0be0*/  IMAD R5, R5, R27, R0 ;  /* 0x0000001b05057224 */ /* 0x000fc600078e0200 */
[----:B------:R-:W3:Y:S01]  /*0bf0*/  LDC R12, c[0x0][0x658] ;  /* 0x00019600ff0c7b82 */ /* 0x000ee20000000800 */
[----:B0-----:R-:W-:Y:S01]  /*0c00*/  ISETP.NE.U32.AND P0, PT, R20, RZ, PT ;  /* 0x000000ff1400720c */ /* 0x001fe20003f05070 */
[----:B------:R-:W-:Y:S02]  /*0c10*/  IMAD.IADD R5, R9, 0x1, R5 ;  /* 0x0000000109057824 */ /* 0x000fe400078e0205 */
[----:B------:R-:W-:Y:S01]  /*0c20*/  IMAD.MOV.U32 R9, RZ, RZ, -0x1 ;  /* 0xffffffffff097424 */ /* 0x000fe200078e00ff */
[----:B------:R-:W-:-:S03]  /*0c30*/  ISETP.NE.AND.EX P0, PT, R21, RZ, PT, P0 ;  /* 0x000000ff1500720c */ /* 0x000fc60003f05300 */
[----:B------:R-:W0:Y:S01]  /*0c40*/  LDC R15, c[0x0][0x600] ;  /* 0x00018000ff0f7b82 */ /* 0x000e220000000800 */
[-CC-:B-1----:R-:W-:Y:S02]  /*0c50*/  SHF.R.U64 R13, R8, R6.reuse, R5.reuse ;  /* 0x00000006080d7219 */ /* 0x182fe40000001205 */
[----:B------:R-:W-:-:S05]  /*0c60*/  SHF.R.U32.HI R0, RZ, R6, R5 ;  /* 0x00000006ff007219 */ /* 0x000fca0000011605 */
[----:B------:R-:W1:Y:S01]  /*0c70*/  LDC R14, c[0x0][0x648] ;  /* 0x00019200ff0e7b82 */ /* 0x000e620000000800 */
[-CC-:B--2---:R-:W-:Y:S02]  /*0c80*/  SHF.R.U64 R29, R13, R11.reuse, R0.reuse ;  /* 0x0000000b0d1d7219 */ /* 0x184fe40000001200 */
[----:B------:R-:W-:-:S05]  /*0c90*/  SHF.R.U32.HI R5, RZ, R11, R0 ;  /* 0x0000000bff057219 */ /* 0x000fca0000011600 */
[----:B------:R-:W2:Y:S01]  /*0ca0*/  LDC R26, c[0x0][0x638] ;  /* 0x00018e00ff1a7b82 */ /* 0x000ea20000000800 */
[-CC-:B---3--:R-:W-:Y:S02]  /*0cb0*/  SHF.R.U64 R24, R29, R12.reuse, R5.reuse ;  /* 0x0000000c1d187219 */ /* 0x188fe40000001205 */
[-C--:B------:R-:W-:Y:S02]  /*0cc0*/  SHF.L.U32 R0, R9, R12.reuse, RZ ;  /* 0x0000000c09007219 */ /* 0x080fe400000006ff */
[----:B------:R-:W-:Y:S01]  /*0cd0*/  SHF.R.U32.HI R5, RZ, R12, R5 ;  /* 0x0000000cff057219 */ /* 0x000fe20000011605 */
[----:B------:R-:W-:Y:S01]  /*0ce0*/  IMAD.MOV.U32 R4, RZ, RZ, R24 ;  /* 0x000000ffff047224 */ /* 0x000fe200078e0018 */
[----:B------:R-:W-:Y:S01]  /*0cf0*/  LOP3.LUT R10, RZ, R0, RZ, 0x33, !PT ;  /* 0x00000000ff0a7212 */ /* 0x000fe200078e33ff */
[----:B------:R-:W3:Y:S01]  /*0d00*/  LDC R27, c[0x0][0x610] ;  /* 0x00018400ff1b7b82 */ /* 0x000ee20000000800 */
[----:B------:R-:W-:Y:S05]  /*0d10*/  @!P0 BRA `(.L_x_10) ;  /* 0x0000000000288947 */ /* 0x000fea0003800000 */
[----:B------:R-:W4:Y:S02]  /*0d20*/  LDC R9, c[0x0][0x64c] ;  /* 0x00019300ff097b82 */ /* 0x000f240000000800 */
[----:B----4-:R-:W-:-:S05]  /*0d30*/  IADD3 R9, P0, R24, R9, RZ ;  /* 0x0000000918097210 */ /* 0x010fca0007f1e0ff */
        /* <DEDUP_REMOVED lines=8> */
.L_x_10:
[----:B-1----:R-:W-:Y:S01]  /*0dc0*/  SHF.R.U64 R4, R4, R14, R5 ;  /* 0x0000000e04047219 */ /* 0x002fe20000001205 */
[----:B0-----:R-:W-:Y:S01]  /*0dd0*/  VIADD R6, R15, 0xffffffff ;  /* 0xffffffff0f067836 */ /* 0x001fe20000000000 */
[----:B------:R-:W-:Y:S02]  /*0de0*/  SHF.L.U32 R0, R25, R12, RZ ;  /* 0x0000000c19007219 */ /* 0x000fe400000006ff */
[----:B------:R-:W-:Y:S01]  /*0df0*/  LOP3.LUT R5, R29, R10, RZ, 0xc0, !PT ;  /* 0x0000000a1d057212 */ /* 0x000fe200078ec0ff */
[----:B------:R-:W-:Y:S01]  /*0e00*/  IMAD.MOV R7, RZ, RZ, -R4 ;  /* 0x000000ffff077224 */ /* 0x000fe200078e0a04 */
[----:B------:R-:W-:Y:S02]  /*0e10*/  SEL R3, R3, R28, !P1 ;  /* 0x0000001c03037207 */ /* 0x000fe40004800000 */
[----:B------:R-:W-:Y:S01]  /*0e20*/  LOP3.LUT R6, R13, R6, RZ, 0xc0, !PT ;  /* 0x000000060d067212 */ /* 0x000fe200078ec0ff */
[----:B------:R-:W-:Y:S02]  /*0e30*/  IMAD R4, R0, R4, R5 ;  /* 0x0000000400047224 */ /* 0x000fe400078e0205 */
[----:B--2---:R-:W-:-:S02]  /*0e40*/  IMAD R0, R7, R26, R24 ;  /* 0x0000001a07007224 */ /* 0x004fc400078e0218 */
[----:B---3--:R-:W-:Y:S02]  /*0e50*/  IMAD R3, R4, R27, R3 ;  /* 0x0000001b04037224 */ /* 0x008fe400078e0203 */
[----:B------:R-:W-:Y:S02]  /*0e60*/  IMAD R102, R0, R15, R6 ;  /* 0x0000000f00667224 */ /* 0x000fe400078e0206 */
[----:B------:R-:W-:-:S03]  /*0e70*/  IMAD.MOV.U32 R4, RZ, RZ, 0x1 ;  /* 0x00000001ff047424 */ /* 0x000fc600078e00ff */
[----:B------:R-:W-:Y:S02]  /*0e80*/  SEL R92, R102, R3, !P1 ;  /* 0x00000003665c7207 */ /* 0x000fe40004800000 */
[----:B------:R-:W-:Y:S02]  /*0e90*/  PRMT R0, R4, 0x7610, R0 ;  /* 0x0000761004007816 */ /* 0x000fe40000000000 */
[----:B------:R-:W-:-:S07]  /*0ea0*/  SEL R102, R3, R102, !P1 ;  /* 0x0000006603667207 */ /* 0x000fce0004800000 */
.L_x_8:
[----:B------:R-:W-:-:S08]  /*0eb0*/  NOP ;  /* 0x0000000000007918 */ /* 0x000fd00000000000 */
[----:B------:R-:W0:Y:S02]  /*0ec0*/  USETMAXREG.TRY_ALLOC.CTAPOOL UP0, 0xe8 ;  /* 0x000000e8000079c8 */ /* 0x000e240008000600 */
[----:B0-----:R-:W-:-:S13]  /*0ed0*/  PLOP3.LUT P0, PT, PT, PT, UP0, 0x80, 0x0 ;  /* 0x000000000000781c */ /* 0x001fda0003f0f008 */
[----:B------:R-:W-:Y:S05]  /*0ee0*/  @!P0 BRA `(.L_x_8) ;  /* 0xfffffffc00f08947 */ /* 0x000fea000383ffff */
[----:B------:R-:W-:Y:S01]  /*0ef0*/  ULDC.64 UR4, c[0x0][0x598] ;  /* 0x0001660000047ab9 */ /* 0x000fe20000000a00 */
[----:B------:R-:W-:Y:S01]  /*0f00*/  ULDC.64 UR36, c[0x0][0x208] ;  /* 0x0000820000247ab9 */ /* 0x000fe20000000a00 */
[----:B------:R-:W-:-:S04]  /*0f10*/  ISETP.NE.U32.AND P0, PT, RZ, UR4, PT ;  /* 0x00000004ff007c0c */ /* 0x000fc8000bf05070 */
[----:B------:R-:W-:-:S13]  /*0f20*/  ISETP.NE.AND.EX P0, PT, RZ, UR5, PT, P0 ;  /* 0x00000005ff007c0c */ /* 0x000fda000bf05300 */
[----:B------:R-:W-:Y:S05]  /*0f30*/  @!P0 BRA `(.L_x_11) ;  /* 0x00000000001c8947 */ /* 0x000fea0003800000 */
[----:B------:R-:W0:Y:S02]  /*0f40*/  LDC.64 R4, c[0x0][0x598] ;  /* 0x00016600ff047b82 */ /* 0x000e240000000a00 */
[----:B0-----:R-:W2:Y:S02]  /*0f50*/  LDG.E.64 R4, desc[UR36][R4.64] ;  /* 0x0000002404047981 */ /* 0x001ea4000c1e1b00 */
[----:B--2---:R-:W-:-:S04]  /*0f60*/  ISETP.NE.U32.AND P0, PT, R4, RZ, PT ;  /* 0x000000ff0400720c */ /* 0x004fc80003f05070 */
[----:B------:R-:W-:-:S13]  /*0f70*/  ISETP.NE.AND.EX P0, PT, R5, RZ, PT, P0 ;  /* 0x000000ff0500720c */ /* 0x000fda0003f05300 */
[----:B------:R-:W-:Y:S05]  /*0f80*/  @!P0 BRA `(.L_x_11) ;  /* 0x0000000000088947 */ /* 0x000fea0003800000 */
[----:B------:R0:W5:Y:S01]  /*0f90*/  LD.E R88, desc[UR36][R4.64] ;  /* 0x0000002404587980 */ /* 0x000162000c101900 */
[----:B------:R-:W-:Y:S05]  /*0fa0*/  BRA `(.L_x_12) ;  /* 0x0000000000247947 */ /* 0x000fea0003800000 */
.L_x_11:
[----:B------:R-:W-:Y:S02]  /*0fb0*/  ULDC.64 UR4, c[0x0][0x588] ;  /* 0x0001620000047ab9 */ /* 0x000fe40000000a00 */
[----:B------:R-:W-:-:S04]  /*0fc0*/  ISETP.NE.U32.AND P0, PT, RZ, UR4, PT ;  /* 0x00000004ff007c0c */ /* 0x000fc8000bf05070 */
[----:B------:R-:W-:-:S13]  /*0fd0*/  ISETP.NE.AND.EX P0, PT, RZ, UR5, PT, P0 ;  /* 0x00000005ff007c0c */ /* 0x000fda000bf05300 */
[----:B------:R-:W-:Y:S05]  /*0fe0*/  @!P0 BRA `(.L_x_13) ;  /* 0x00000000000c8947 */ /* 0x000fea0003800000 */
[----:B------:R-:W0:Y:S02]  /*0ff0*/  LDC.64 R4, c[0x0][0x588] ;  /* 0x00016200ff047b82 */ /* 0x000e240000000a00 */
[----:B0-----:R1:W5:Y:S01]  /*1000*/  LDG.E R88, desc[UR36][R4.64] ;  /* 0x0000002404587981 */ /* 0x001362000c1e1900 */
[----:B------:R-:W-:Y:S05]  /*1010*/  BRA `(.L_x_12) ;  /* 0x0000000000087947 */ /* 0x000fea0003800000 */
.L_x_13:
[----:B------:R-:W-:Y:S02]  /*1020*/  ULDC UR4, c[0x0][0x580] ;  /* 0x0001600000047ab9 */ /* 0x000fe40000000800 */
[----:B------:R-:W-:-:S07]  /*1030*/  IMAD.U32 R88, RZ, RZ, UR4 ;  /* 0x00000004ff587e24 */ /* 0x000fce000f8e00ff */
.L_x_12:
[----:B------:R-:W-:Y:S02]  /*1040*/  ULDC.64 UR4, c[0x0][0x5a0] ;  /* 0x0001680000047ab9 */ /* 0x000fe40000000a00 */
[----:B------:R-:W-:-:S04]  /*1050*/  ISETP.NE.U32.AND P0, PT, RZ, UR4, PT ;  /* 0x00000004ff007c0c */ /* 0x000fc8000bf05070 */
[----:B------:R-:W-:-:S13]  /*1060*/  ISETP.NE.AND.EX P0, PT, RZ, UR5, PT, P0 ;  /* 0x00000005ff007c0c */ /* 0x000fda000bf05300 */
[----:B------:R-:W-:Y:S05]  /*1070*/  @!P0 BRA `(.L_x_14) ;  /* 0x00000000001c8947 */ /* 0x000fea0003800000 */
[----:B01----:R-:W0:Y:S02]  /*1080*/  LDC.64 R4, c[0x0][0x5a0] ;  /* 0x00016800ff047b82 */ /* 0x003e240000000a00 */
[----:B0-----:R-:W2:Y:S02]  /*1090*/  LDG.E.64 R4, desc[UR36][R4.64] ;  /* 0x0000002404047981 */ /* 0x001ea4000c1e1b00 */
[----:B--2---:R-:W-:-:S04]  /*10a0*/  ISETP.NE.U32.AND P0, PT, R4, RZ, PT ;  /* 0x000000ff0400720c */ /* 0x004fc80003f05070 */
[----:B------:R-:W-:-:S13]  /*10b0*/  ISETP.NE.AND.EX P0, PT, R5, RZ, PT, P0 ;  /* 0x000000ff0500720c */ /* 0x000fda0003f05300 */
[----:B------:R-:W-:Y:S05]  /*10c0*/  @!P0 BRA `(.L_x_14) ;  /* 0x0000000000088947 */ /* 0x000fea0003800000 */
[----:B------:R0:W5:Y:S01]  /*10d0*/  LD.E R90, desc[UR36][R4.64] ;  /* 0x00000024045a7980 */ /* 0x000162000c101900 */
[----:B------:R-:W-:Y:S05]  /*10e0*/  BRA `(.L_x_15) ;  /* 0x0000000000247947 */ /* 0x000fea0003800000 */
.L_x_14:
[----:B------:R-:W-:Y:S02]  /*10f0*/  ULDC.64 UR4, c[0x0][0x590] ;  /* 0x0001640000047ab9 */ /* 0x000fe40000000a00 */
[----:B------:R-:W-:-:S04]  /*1100*/  ISETP.NE.U32.AND P0, PT, RZ, UR4, PT ;  /* 0x00000004ff007c0c */ /* 0x000fc8000bf05070 */
[----:B------:R-:W-:-:S13]  /*1110*/  ISETP.NE.AND.EX P0, PT, RZ, UR5, PT, P0 ;  /* 0x00000005ff007c0c */ /* 0x000fda000bf05300 */
[----:B------:R-:W-:Y:S05]  /*1120*/  @!P0 BRA `(.L_x_16) ;  /* 0x00000000000c8947 */ /* 0x000fea0003800000 */
[----:B------:R-:W2:Y:S02]  /*1130*/  LDC.64 R90, c[0x0][0x590] ;  /* 0x00016400ff5a7b82 */ /* 0x000ea40000000a00 */
[----:B--2---:R2:W5:Y:S01]  /*1140*/  LDG.E R90, desc[UR36][R90.64] ;  /* 0x000000245a5a7981 */ /* 0x004562000c1e1900 */
[----:B------:R-:W-:Y:S05]  /*1150*/  BRA `(.L_x_15) ;  /* 0x0000000000087947 */ /* 0x000fea0003800000 */
.L_x_16:
[----:B------:R-:W-:Y:S02]  /*1160*/  ULDC UR4, c[0x0][0x584] ;  /* 0x0001610000047ab9 */ /* 0x000fe40000000800 */
[----:B------:R-:W-:-:S07]  /*1170*/  IMAD.U32 R90, RZ, RZ, UR4 ;  /* 0x00000004ff5a7e24 */ /* 0x000fce000f8e00ff */
.L_x_15:
[----:B------:R-:W-:-:S13]  /*1180*/  LOP3.LUT P0, RZ, R0, 0xff, RZ, 0xc0, !PT ;  /* 0x000000ff00ff7812 */ /* 0x000fda000780c0ff */
[----:B------:R-:W-:Y:S05]  /*1190*/  @!P0 EXIT ;  /* 0x000000000000894d */ /* 0x000fea0003800000 */
[----:B------:R-:W-:Y:S01]  /*11a0*/  ULDC UR4, c[0x0][0x28c] ;  /* 0x0000a30000047ab9 */ /* 0x000fe20000000800 */
[----:B------:R-:W-:Y:S01]  /*11b0*/  LOP3.LUT R106, R19, 0x1, RZ, 0xfc, !PT ;  /* 0x00000001136a7812 */ /* 0x000fe200078efcff */
[----:B------:R-:W-:Y:S01]  /*11c0*/  UIADD3 UR4, UR4, 0x1f, URZ ;  /* 0x0000001f04047890 */ /* 0x000fe2000fffe03f */
[----:B------:R-:W-:Y:S01]  /*11d0*/  UMOV UR38, URZ ;  /* 0x0000003f00267c82 */ /* 0x000fe20008000000 */
[----:B------:R-:W-:Y:S02]  /*11e0*/  UMOV UR39, URZ ;  /* 0x0000003f00277c82 */ /* 0x000fe40008000000 */
[----:B------:R-:W-:-:S04]  /*11f0*/  USHF.R.S32.HI UR5, URZ, 0x1f, UR4 ;  /* 0x0000001f3f057899 */ /* 0x000fc80008011404 */
[----:B------:R-:W-:-:S04]  /*1200*/  ULEA.HI UR5, UR5, UR4, URZ, 0x5 ;  /* 0x0000000405057291 */ /* 0x000fc8000f8f283f */
[----:B------:R-:W-:-:S12]  /*1210*/  USHF.R.S32.HI UR40, URZ, 0x5, UR5 ;  /* 0x000000053f287899 */ /* 0x000fd80008011405 */
.L_x_162:
[----:B------:R-:W-:Y:S01]  /*1220*/  LOP3.LUT R0, R18, 0x80, RZ, 0xc0, !PT ;  /* 0x0000008012007812 */ /* 0x000fe200078ec0ff */
[----:B---3--:R-:W3:Y:S01]  /*1230*/  S2UR UR7, SR_CgaCtaId ;  /* 0x00000000000779c3 */ /* 0x008ee20000008800 */
[----:B------:R-:W-:Y:S02]  /*1240*/  UMOV UR6, 0x400 ;  /* 0x0000040000067882 */ /* 0x000fe40000000000 */
[----:B------:R-:W-:-:S06]  /*1250*/  SHF.R.U32.HI R0, RZ, 0x7, R0 ;  /* 0x00000007ff007819 */ /* 0x000fcc0000011600 */
[----:B----4-:R-:W4:Y:S01]  /*1260*/  SHFL.IDX PT, R0, R0, RZ, 0x1f ;  /* 0x00001fff00007589 */ /* 0x010f2200000e0000 */
[----:B---3--:R-:W-:Y:S01]  /*1270*/  ULEA UR6, UR7, UR6, 0x18 ;  /* 0x0000000607067291 */ /* 0x008fe2000f8ec03f */
[----:B----4-:R-:W-:-:S13]  /*1280*/  R2UR UR4, R0 ;  /* 0x00000000000472ca */ /* 0x010fda00000e0000 */
[----:B------:R-:W-:-:S04]  /*1290*/  ULEA.HI UR5, UR4, UR4, URZ, 0x1 ;  /* 0x0000000404057291 */ /* 0x000fc8000f8f083f */
[----:B------:R-:W-:-:S04]  /*12a0*/  ULOP3.LUT UR5, UR5, 0x7fffe, URZ, 0xc0, !UPT ;  /* 0x0007fffe05057892 */ /* 0x000fc8000f8ec03f */
[----:B------:R-:W-:-:S03]  /*12b0*/  UIADD3 UR5, UR4, -UR5, URZ ;  /* 0x8000000504057290 */ /* 0x000fc6000fffe03f */
[----:B------:R-:W-:Y:S01]  /*12c0*/  ULDC UR4, c[0x0][0x28c] ;  /* 0x0000a30000047ab9 */ /* 0x000fe20000000800 */
[----:B------:R-:W-:Y:S01]  /*12d0*/  ULEA UR5, UR5, UR6, 0xd ;  /* 0x0000000605057291 */ /* 0x000fe2000f8e683f */
[----:B------:R-:W-:-:S03]  /*12e0*/  ISETP.LT.AND P0, PT, RZ, UR4, PT ;  /* 0x00000004ff007c0c */ /* 0x000fc6000bf01270 */
[----:B------:R-:W-:-:S04]  /*12f0*/  UIADD3 UR5, UR5, 0x100, URZ ;  /* 0x0000010005057890 */ /* 0x000fc8000fffe03f */
[----:B------:R-:W-:-:S04]  /*1300*/  USHF.R.U32.HI UR5, URZ, 0x4, UR5 ;  /* 0x000000043f057899 */ /* 0x000fc80008011605 */
[----:B------:R-:W-:Y:S02]  /*1310*/  ULOP3.LUT UR41, UR5, 0x3fff, URZ, 0xc0, !UPT ;  /* 0x00003fff05297892 */ /* 0x000fe4000f8ec03f */
[----:B01---5:R-:W-:Y:S10]  /*1320*/  @P0 BRA `(.L_x_17) ;  /* 0x0000000000400947 */ /* 0x023ff40003800000 */
[----:B------:R-:W-:Y:S01]  /*1330*/  MOV R0, 0x0 ;  /* 0x0000000000007802 */ /* 0x000fe20000000f00 */
[----:B------:R-:W-:Y:S01]  /*1340*/  ULDC.64 UR4, c[0x4][0x68] ;  /* 0x01001a0000047ab9 */ /* 0x000fe20000000a00 */
[----:B------:R-:W-:Y:S01]  /*1350*/  ULDC.64 UR6, c[0x4][0x8] ;  /* 0x0100020000067ab9 */ /* 0x000fe20000000a00 */
[----:B01----:R-:W-:Y:S01]  /*1360*/  IMAD.U32 R4, RZ, RZ, UR4 ;  /* 0x00000004ff047e24 */ /* 0x003fe2000f8e00ff */
[----:B------:R0:W1:Y:S01]  /*1370*/  LDC.64 R14, c[0x4][R0] ;  /* 0x01000000000e7b82 */ /* 0x0000620000000a00 */
[----:B------:R-:W-:Y:S01]  /*1380*/  IMAD.U32 R5, RZ, RZ, UR5 ;  /* 0x00000005ff057e24 */ /* 0x000fe2000f8e00ff */
[----:B------:R-:W-:Y:S01]  /*1390*/  ULDC.64 UR4, c[0x4][0x70] ;  /* 0x01001c0000047ab9 */ /* 0x000fe20000000a00 */
[----:B------:R-:W-:Y:S02]  /*13a0*/  IMAD.U32 R10, RZ, RZ, UR6 ;  /* 0x00000006ff0a7e24 */ /* 0x000fe4000f8e00ff */
[----:B------:R-:W-:Y:S02]  /*13b0*/  IMAD.U32 R6, RZ, RZ, UR4 ;  /* 0x00000004ff067e24 */ /* 0x000fe4000f8e00ff */
[----:B------:R-:W-:-:S02]  /*13c0*/  IMAD.U32 R7, RZ, RZ, UR5 ;  /* 0x00000005ff077e24 */ /* 0x000fc4000f8e00ff */
[----:B------:R-:W-:Y:S02]  /*13d0*/  IMAD.U32 R11, RZ, RZ, UR7 ;  /* 0x00000007ff0b7e24 */ /* 0x000fe4000f8e00ff */
[----:B------:R-:W-:Y:S02]  /*13e0*/  IMAD.MOV.U32 R8, RZ, RZ, 0x1e1 ;  /* 0x000001e1ff087424 */ /* 0x000fe400078e00ff */
[----:B------:R-:W-:Y:S02]  /*13f0*/  IMAD.MOV.U32 R12, RZ, RZ, 0x1 ;  /* 0x00000001ff0c7424 */ /* 0x000fe400078e00ff */
[----:B0-----:R-:W-:-:S07]  /*1400*/  IMAD.MOV.U32 R13, RZ, RZ, RZ ;  /* 0x000000ffff0d7224 */ /* 0x001fce00078e00ff */
[----:B------:R-:W-:-:S07]  /*1410*/  LEPC R20, `(.L_x_17) ;  /* 0x000000001014794e */ /* 0x000fce0000000000 */
[----:B-12--5:R-:W-:Y:S05]  /*1420*/  CALL.ABS.NOINC R14 ;  /* 0x000000000e007343 */ /* 0x026fea0003c00000 */
.L_x_17:
[----:B------:R-:W-:-:S13]  /*1430*/  ISETP.NE.AND P0, PT, R106, 0x3, PT ;  /* 0x000000036a00780c */ /* 0x000fda0003f05270 */
[----:B------:R-:W-:Y:S05]  /*1440*/  @!P0 BRA `(.L_x_18) ;  /* 0x0000000000048947 */ /* 0x000fea0003800000 */
[----:B------:R-:W-:Y:S01]  /*1450*/  BPT.TRAP 0x1 ;  /* 0x000000040000795c */ /* 0x000fe20000300000 */
.L_x_18:
[----:B------:R-:W3:Y:S01]  /*1460*/  S2UR UR5, SR_CgaCtaId ;  /* 0x00000000000579c3 */ /* 0x000ee20000008800 */
[----:B------:R-:W-:Y:S01]  /*1470*/  UMOV UR4, 0x400 ;  /* 0x0000040000047882 */ /* 0x000fe20000000000 */
[----:B------:R-:W-:Y:S02]  /*1480*/  IMAD.U32 R0, RZ, RZ, UR38 ;  /* 0x00000026ff007e24 */ /* 0x000fe4000f8e00ff */
[----:B------:R-:W-:-:S03]  /*1490*/  IMAD.U32 R3, RZ, RZ, UR39 ;  /* 0x00000027ff037e24 */ /* 0x000fc6000f8e00ff */
[----:B------:R-:W-:Y:S01]  /*14a0*/  SHF.L.U32 R0, R0, 0x1f, RZ ;  /* 0x0000001f00007819 */ /* 0x000fe200000006ff */
[----:B---3--:R-:W-:-:S06]  /*14b0*/  ULEA UR4, UR5, UR4, 0x18 ;  /* 0x0000000405047291 */ /* 0x008fcc000f8ec03f */
[----:B------:R-:W-:-:S04]  /*14c0*/  IMAD.U32 R6, RZ, RZ, UR4 ;  /* 0x00000004ff067e24 */ /* 0x000fc8000f8e00ff */
[----:B------:R-:W-:-:S04]  /*14d0*/  IMAD R3, R3, 0x8, R6 ;  /* 0x0000000803037824 */ /* 0x000fc800078e0206 */
[----:B------:R3:W4:Y:S01]  /*14e0*/  SYNCS.PHASECHK.TRANS64.TRYWAIT P1, [R3+URZ], R0 ;  /* 0x00000000030075a7 */ /* 0x000722000802017f */
[----:B------:R-:W-:Y:S05]  /*14f0*/  @!P0 BRA `(.L_x_19) ;  /* 0x0000000000048947 */ /* 0x000fea0003800000 */
[----:B------:R-:W-:Y:S01]  /*1500*/  BPT.TRAP 0x1 ;  /* 0x000000040000795c */ /* 0x000fe20000300000 */
.L_x_19:
[----:B----4-:R-:W-:Y:S05]  /*1510*/  @P1 BRA `(.L_x_20) ;  /* 0x0000000000081947 */ /* 0x010fea0003800000 */
[----:B------:R-:W4:Y:S02]  /*1520*/  SYNCS.PHASECHK.TRANS64.TRYWAIT P1, [R3+URZ], R0 ;  /* 0x00000000030075a7 */ /* 0x000f24000802017f */
[----:B----4-:R-:W-:Y:S05]  /*1530*/  @!P1 BRA `(.L_x_21) ;  /* 0x00000074000c9947 */ /* 0x010fea0003800000 */
.L_x_20:
[----:B------:R-:W-:-:S04]  /*1540*/  UISETP.LT.AND UP0, UPT, UR40, 0x1, UPT ;  /* 0x000000012800788c */ /* 0x000fc8000bf01270 */
[----:B------:R-:W-:-:S06]  /*1550*/  USEL UR4, UR40, 0x1, UP0 ;  /* 0x0000000128047887 */ /* 0x000fcc0008000000 */
[----:B---34-:R-:W-:Y:S01]  /*1560*/  IMAD.U32 R0, RZ, RZ, UR4 ;  /* 0x00000004ff007e24 */ /* 0x018fe2000f8e00ff */
[----:B------:R-:W-:Y:S05]  /*1570*/  WARPSYNC.ALL ;  /* 0x0000000000007948 */ /* 0x000fea0003800000 */
[----:B------:R-:W-:-:S04]  /*1580*/  IADD3 R0, -R0, UR40, RZ ;  /* 0x0000002800007c10 */ /* 0x000fc8000fffe1ff */
[----:B------:R-:W-:Y:S02]  /*1590*/  ISETP.GE.AND P1, PT, R0, 0x1, PT ;  /* 0x000000010000780c */ /* 0x000fe40003f26270 */
[----:B------:R-:W-:Y:S01]  /*15a0*/  R2UR UR4, R6 ;  /* 0x00000000060472ca */ /* 0x000fe200000e0000 */
[----:B------:R-:W-:Y:S01]  /*15b0*/  WARPGROUP.ARRIVE ;  /* 0x00000000000079c5 */ /* 0x000fe20000000000 */
[----:B------:R-:W-:Y:S01]  /*15c0*/  UMOV UR9, 0x40000040 ;  /* 0x4000004000097882 */ /* 0x000fe20000000000 */
[----:B------:R-:W-:-:S10]  /*15d0*/  UMOV UR11, 0x40000040 ;  /* 0x40000040000b7882 */ /* 0x000fd40000000000 */
[----:B------:R-:W-:-:S04]  /*15e0*/  UIADD3 UR4, UR4, 0x28100, URZ ;  /* 0x0002810004047890 */ /* 0x000fc8000fffe03f */
[----:B------:R-:W-:-:S04]  /*15f0*/  USHF.R.U32.HI UR4, URZ, 0x4, UR4 ;  /* 0x000000043f047899 */ /* 0x000fc80008011604 */
[----:B------:R-:W-:Y:S02]  /*1600*/  ULOP3.LUT UR5, UR4, 0x3fff, URZ, 0xc0, !UPT ;  /* 0x00003fff04057892 */ /* 0x000fe4000f8ec03f */
[----:B------:R-:W-:Y:S02]  /*1610*/  ULOP3.LUT UR4, UR41, 0x10000, URZ, 0xfc, !UPT ;  /* 0x0001000029047892 */ /* 0x000fe4000f8efc3f */
[----:B------:R-:W-:Y:S02]  /*1620*/  ULOP3.LUT UR5, UR5, 0x10000, URZ, 0xfc, !UPT ;  /* 0x0001000005057892 */ /* 0x000fe4000f8efc3f */
[----:B------:R-:W-:Y:S02]  /*1630*/  ULEA UR7, UR39, UR4, 0xb ;  /* 0x0000000427077291 */ /* 0x000fe4000f8e583f */
[----:B------:R-:W-:Y:S02]  /*1640*/  ULEA UR6, UR39, UR5, 0x9 ;  /* 0x0000000527067291 */ /* 0x000fe4000f8e483f */
[----:B------:R-:W-:-:S03]  /*1650*/  UIADD3 UR12, UR7, 0x400, URZ ;  /* 0x00000400070c7890 */ /* 0x000fc6000fffe03f */
[----:B------:R-:W-:Y:S02]  /*1660*/  UMOV UR8, UR7 ;  /* 0x0000000700087c82 */ /* 0x000fe40008000000 */
[----:B------:R-:W-:Y:S02]  /*1670*/  UMOV UR10, UR6 ;  /* 0x00000006000a7c82 */ /* 0x000fe40008000000 */
[----:B------:R-:W-:Y:S01]  /*1680*/  HGMMA.64x64x8.F32.TF32 R56, gdesc[UR8], RZ, !UPT, gsb0 ;  /* 0x04e00000083879f0 */ /* 0x000fe2000c0028ff */
[----:B------:R-:W-:Y:S01]  /*1690*/  UMOV UR8, UR12 ;  /* 0x0000000c00087c82 */ /* 0x000fe20008000000 */
[----:B------:R-:W-:Y:S01]  /*16a0*/  UMOV UR9, 0x40000040 ;  /* 0x4000004000097882 */ /* 0x000fe20000000000 */
[----:B------:R-:W-:Y:S01]  /*16b0*/  UIADD3 UR12, UR7, 0x402, URZ ;  /* 0x00000402070c7890 */ /* 0x000fe2000fffe03f */
[----:B------:R-:W-:Y:S02]  /*16c0*/  WARPGROUP.DEPBAR.LE gsb0, 0x0 ;  /* 0x00008000000079c5 */ /* 0x000fe40000010000 */
[----:B------:R-:W-:-:S06]  /*16d0*/  WARPGROUP.ARRIVE ;  /* 0x00000000000079c5 */ /* 0x000fcc0000000000 */
[----:B------:R-:W-:Y:S01]  /*16e0*/  HGMMA.64x64x8.F32.TF32 R24, gdesc[UR8], RZ, !UPT, gsb0 ;  /* 0x04e00000081879f0 */ /* 0x000fe2000c0028ff */
[----:B------:R-:W-:Y:S02]  /*16f0*/  UIADD3 UR8, UR7, 0x2, URZ ;  /* 0x0000000207087890 */ /* 0x000fe4000fffe03f */
[----:B------:R-:W-:Y:S01]  /*1700*/  UIADD3 UR10, UR6, 0x2, URZ ;  /* 0x00000002060a7890 */ /* 0x000fe2000fffe03f */
[----:B------:R-:W-:Y:S01]  /*1710*/  UMOV UR9, 0x40000040 ;  /* 0x4000004000097882 */ /* 0x000fe20000000000 */
[----:B------:R-:W-:Y:S01]  /*1720*/  UMOV UR11, 0x40000040 ;  /* 0x40000040000b7882 */ /* 0x000fe20000000000 */
[----:B------:R-:W-:Y:S02]  /*1730*/  WARPGROUP.DEPBAR.LE gsb0, 0x0 ;  /* 0x00008000000079c5 */ /* 0x000fe40000010000 */
[----:B------:R-:W-:-:S06]  /*1740*/  WARPGROUP.ARRIVE ;  /* 0x00000000000079c5 */ /* 0x000fcc0000000000 */
[----:B------:R-:W-:Y:S01]  /*1750*/  HGMMA.64x64x8.F32.TF32 R56, gdesc[UR8], R56, gsb0 ;  /* 0x04e00000083879f0 */ /* 0x000fe20008002838 */
[----:B------:R-:W-:Y:S01]  /*1760*/  UMOV UR8, UR12 ;  /* 0x0000000c00087c82 */ /* 0x000fe20008000000 */
[----:B------:R-:W-:Y:S01]  /*1770*/  UMOV UR9, 0x40000040 ;  /* 0x4000004000097882 */ /* 0x000fe20000000000 */
[----:B------:R-:W-:Y:S01]  /*1780*/  UIADD3 UR12, UR7, 0x404, URZ ;  /* 0x00000404070c7890 */ /* 0x000fe2000fffe03f */
[----:B------:R-:W-:Y:S02]  /*1790*/  WARPGROUP.DEPBAR.LE gsb0, 0x0 ;  /* 0x00008000000079c5 */ /* 0x000fe40000010000 */
[----:B------:R-:W-:-:S06]  /*17a0*/  WARPGROUP.ARRIVE ;  /* 0x00000000000079c5 */ /* 0x000fcc0000000000 */
[----:B------:R-:W-:Y:S01]  /*17b0*/  HGMMA.64x64x8.F32.TF32 R24, gdesc[UR8], R24, gsb0 ;  /* 0x04e00000081879f0 */ /* 0x000fe20008002818 */
        /* <DEDUP_REMOVED lines=9> */
[----:B------:R-:W-:Y:S02]  /*1850*/  WARPGROUP.DEPBAR.LE gsb0, 0x0 ;  /* 0x00008000000079c5 */ /* 0x000fe40000010000 */
[----:B------:R-:W-:-:S06]  /*1860*/  WARPGROUP.ARRIVE ;  /* 0x00000000000079c5 */ /* 0x000fcc0000000000 */
[----:B------:R-:W-:Y:S01]  /*1870*/  HGMMA.64x64x8.F32.TF32 R24, gdesc[UR8], R24, gsb0 ;  /* 0x04e00000081879f0 */ /* 0x000fe20008002818 */
[----:B------:R-:W-:Y:S02]  /*1880*/  UIADD3 UR8, UR7, 0x6, URZ ;  /* 0x0000000607087890 */ /* 0x000fe4000fffe03f */
[----:B------:R-:W-:Y:S01]  /*1890*/  UIADD3 UR10, UR6, 0x6, URZ ;  /* 0x00000006060a7890 */ /* 0x000fe2000fffe03f */
[----:B------:R-:W-:Y:S01]  /*18a0*/  UMOV UR9, 0x40000040 ;  /* 0x4000004000097882 */ /* 0x000fe20000000000 */
[----:B------:R-:W-:Y:S01]  /*18b0*/  UMOV UR11, 0x40000040 ;  /* 0x40000040000b7882 */ /* 0x000fe20000000000 */
[----:B------:R-:W-:Y:S01]  /*18c0*/  UIADD3 UR7, UR7, 0x406, URZ ;  /* 0x0000040607077890 */ /* 0x000fe2000fffe03f */
[----:B------:R-:W-:Y:S02]  /*18d0*/  WARPGROUP.DEPBAR.LE gsb0, 0x0 ;  /* 0x00008000000079c5 */ /* 0x000fe40000010000 */
[----:B------:R-:W-:-:S06]  /*18e0*/  WARPGROUP.ARRIVE ;  /* 0x00000000000079c5 */ /* 0x000fcc0000000000 */
[----:B------:R-:W-:Y:S01]  /*18f0*/  HGMMA.64x64x8.F32.TF32 R56, gdesc[UR8], R56, gsb0 ;  /* 0x04e00000083879f0 */ /* 0x000fe20008002838 */
[----:B------:R-:W-:Y:S01]  /*1900*/  UMOV UR8, UR7 ;  /* 0x0000000700087c82 */ /* 0x000fe20008000000 */
[----:B------:R-:W-:Y:S01]  /*1910*/  UMOV UR9, 0x40000040 ;  /* 0x4000004000097882 */ /* 0x000fe20000000000 */
[----:B------:R-:W-:Y:S02]  /*1920*/  WARPGROUP.DEPBAR.LE gsb0, 0x0 ;  /* 0x00008000000079c5 */ /* 0x000fe40000010000 */
[----:B------:R-:W-:-:S06]  /*1930*/  WARPGROUP.ARRIVE ;  /* 0x00000000000079c5 */ /* 0x000fcc0000000000 */
[----:B------:R-:W-:Y:S03]  /*1940*/  HGMMA.64x64x8.F32.TF32 R24, gdesc[UR8], R24, gsb0 ;  /* 0x04e00000081879f0 */ /* 0x000fe60008002818 */
[----:B------:R-:W-:Y:S02]  /*1950*/  WARPGROUP.DEPBAR.LE gsb0, 0x0 ;  /* 0x00008000000079c5 */ /* 0x000fe40000010000 */
[----:B------:R-:W-:Y:S05]  /*1960*/  @!P1 BRA `(.L_x_22) ;  /* 0x0000000400849947 */ /* 0x000fea0003800000 */
[----:B------:R-:W-:Y:S02]  /*1970*/  UIADD3 UR6, UR39, 0x1, URZ ;  /* 0x0000000127067890 */ /* 0x000fe4000fffe03f */
[----:B------:R-:W-:Y:S02]  /*1980*/  IMAD.U32 R3, RZ, RZ, UR39 ;  /* 0x00000027ff037e24 */ /* 0x000fe4000f8e00ff */
[----:B------:R-:W-:-:S04]  /*1990*/  UISETP.NE.AND UP0, UPT, UR6, 0x5, UPT ;  /* 0x000000050600788c */ /* 0x000fc8000bf05270 */
[----:B------:R-:W-:Y:S02]  /*19a0*/  USEL UR7, URZ, 0x1, UP0 ;  /* 0x000000013f077887 */ /* 0x000fe40008000000 */
[----:B------:R-:W-:Y:S02]  /*19b0*/  USEL UR6, UR6, URZ, UP0 ;  /* 0x0000003f06067287 */ /* 0x000fe40008000000 */
[----:B------:R-:W-:-:S06]  /*19c0*/  ULOP3.LUT UR7, UR38, UR7, URZ, 0x3c, !UPT ;  /* 0x0000000726077292 */ /* 0x000fcc000f8e3c3f */
[----:B------:R-:W-:-:S07]  /*19d0*/  IMAD.U32 R7, RZ, RZ, UR7 ;  /* 0x00000007ff077e24 */ /* 0x000fce000f8e00ff */
.L_x_29:
[----:B------:R-:W-:Y:S05]  /*19e0*/  @!P0 BRA `(.L_x_23) ;  /* 0x0000000000048947 */ /* 0x000fea0003800000 */
[----:B------:R-:W-:Y:S01]  /*19f0*/  BPT.TRAP 0x1 ;  /* 0x000000040000795c */ /* 0x000fe20000300000 */
.L_x_23:
[----:B------:R-:W3:Y:S01]  /*1a00*/  S2UR UR8, SR_CgaCtaId ;  /* 0x00000000000879c3 */ /* 0x000ee20000008800 */
[----:B------:R-:W-:Y:S01]  /*1a10*/  UMOV UR7, 0x400 ;  /* 0x0000040000077882 */ /* 0x000fe20000000000 */
[----:B01----:R-:W-:Y:S01]  /*1a20*/  IMAD.U32 R5, RZ, RZ, UR6 ;  /* 0x00000006ff057e24 */ /* 0x003fe2000f8e00ff */
[----:B------:R-:W-:Y:S01]  /*1a30*/  SHF.L.U32 R4, R7, 0x1f, RZ ;  /* 0x0000001f07047819 */ /* 0x000fe200000006ff */
[----:B---3--:R-:W-:-:S06]  /*1a40*/  ULEA UR7, UR8, UR7, 0x18 ;  /* 0x0000000708077291 */ /* 0x008fcc000f8ec03f */
[----:B------:R-:W-:-:S04]  /*1a50*/  IMAD.U32 R6, RZ, RZ, UR7 ;  /* 0x00000007ff067e24 */ /* 0x000fc8000f8e00ff */
[----:B------:R-:W-:-:S04]  /*1a60*/  IMAD R5, R5, 0x8, R6 ;  /* 0x0000000805057824 */ /* 0x000fc800078e0206 */
[----:B------:R0:W1:Y:S01]  /*1a70*/  SYNCS.PHASECHK.TRANS64.TRYWAIT P1, [R5+URZ], R4 ;  /* 0x00000004050075a7 */ /* 0x000062000802017f */
[----:B------:R-:W-:Y:S05]  /*1a80*/  @!P0 BRA `(.L_x_24) ;  /* 0x0000000000048947 */ /* 0x000fea0003800000 */
[----:B------:R-:W-:Y:S01]  /*1a90*/  BPT.TRAP 0x1 ;  /* 0x000000040000795c */ /* 0x000fe20000300000 */
.L_x_24:
[----:B-1----:R-:W-:Y:S05]  /*1aa0*/  @P1 BRA `(.L_x_25) ;  /* 0x0000000000081947 */ /* 0x002fea0003800000 */
[----:B------:R-:W1:Y:S02]  /*1ab0*/  SYNCS.PHASECHK.TRANS64.TRYWAIT P1, [R5+URZ], R4 ;  /* 0x00000004050075a7 */ /* 0x000e64000802017f */
[----:B-1----:R-:W-:Y:S05]  /*1ac0*/  @!P1 BRA `(.L_x_26) ;  /* 0x0000006c00bc9947 */ /* 0x002fea0003800000 */
.L_x_25:
[----:B------:R-:W-:Y:S01]  /*1ad0*/  ULEA UR7, UR6, UR5, 0x9 ;  /* 0x0000000506077291 */ /* 0x000fe2000f8e483f */
[----:B------:R-:W-:Y:S01]  /*1ae0*/  WARPGROUP.ARRIVE ;  /* 0x00000000000079c5 */ /* 0x000fe20000000000 */
[----:B------:R-:W-:Y:S01]  /*1af0*/  ULEA UR12, UR6, UR4, 0xb ;  /* 0x00000004060c7291 */ /* 0x000fe2000f8e583f */
[----:B------:R-:W-:Y:S01]  /*1b00*/  UMOV UR11, 0x40000040 ;  /* 0x40000040000b7882 */ /* 0x000fe20000000000 */
[----:B------:R-:W-:Y:S02]  /*1b10*/  UMOV UR9, 0x40000040 ;  /* 0x4000004000097882 */ /* 0x000fe40000000000 */
[----:B------:R-:W-:Y:S01]  /*1b20*/  UIADD3 UR13, UR12, 0x400, URZ ;  /* 0x000004000c0d7890 */ /* 0x000fe2000fffe03f */
[----:B------:R-:W-:Y:S02]  /*1b30*/  UMOV UR10, UR7 ;  /* 0x00000007000a7c82 */ /* 0x000fe40008000000 */
[----:B------:R-:W-:Y:S02]  /*1b40*/  UMOV UR8, UR12 ;  /* 0x0000000c00087c82 */ /* 0x000fe40008000000 */
[----:B------:R-:W-:Y:S01]  /*1b50*/  HGMMA.64x64x8.F32.TF32 R56, gdesc[UR8], R56, gsb0 ;  /* 0x04e00000083879f0 */ /* 0x000fe20008002838 */
[----:B------:R-:W-:Y:S01]  /*1b60*/  UMOV UR9, 0x40000040 ;  /* 0x4000004000097882 */ /* 0x000fe20000000000 */
[----:B------:R-:W-:Y:S01]  /*1b70*/  UMOV UR8, UR13 ;  /* 0x0000000d00087c82 */ /* 0x000fe20008000000 */
[----:B------:R-:W-:Y:S01]  /*1b80*/  UIADD3 UR13, UR12, 0x402, URZ ;  /* 0x000004020c0d7890 */ /* 0x000fe2000fffe03f */
[----:B------:R-:W-:-:S02]  /*1b90*/  WARPGROUP.DEPBAR.LE gsb0, 0x0 ;  /* 0x00008000000079c5 */ /* 0x000fc40000010000 */
        /* <DEDUP_REMOVED lines=42> */
[----:B------:R-:W-:Y:S01]  /*1e40*/  BPT.TRAP 0x1 ;  /* 0x000000040000795c */ /* 0x000fe20000300000 */
.L_x_27:
[----:B------:R-:W-:-:S13]  /*1e50*/  ISETP.NE.AND P1, PT, R23, RZ, PT ;  /* 0x000000ff1700720c */ /* 0x000fda0003f25270 */
[----:B01----:R-:W-:-:S04]  /*1e60*/  @P1 IMAD R4, R3, 0x8, R6 ;  /* 0x0000000803041824 */ /* 0x003fc800078e0206 */
[----:B------:R-:W-:-:S05]  /*1e70*/  @P1 VIADD R5, R4, 0x28 ;  /* 0x0000002804051836 */ /* 0x000fca0000000000 */
[----:B------:R-:W-:-:S04]  /*1e80*/  @P1 PRMT R5, R22, 0x654, R5 ;  /* 0x0000065416051816 */ /* 0x000fc80000000005 */
[----:B------:R0:W-:Y:S01]  /*1e90*/  @P1 SYNCS.ARRIVE.TRANS64.RED.A1T0 RZ, [R5+URZ], RZ ;  /* 0x000000ff05ff19a7 */ /* 0x0001e2000810043f */
[----:B------:R-:W-:-:S13]  /*1ea0*/  ISETP.GT.U32.AND P1, PT, R19, 0x1, PT ;  /* 0x000000011300780c */ /* 0x000fda0003f24070 */
[----:B0-----:R-:W-:Y:S05]  /*1eb0*/  @P1 BRA `(.L_x_28) ;  /* 0x0000000000041947 */ /* 0x001fea0003800000 */
[----:B------:R-:W-:Y:S01]  /*1ec0*/  BPT.TRAP 0x1 ;  /* 0x000000040000795c */ /* 0x000fe20000300000 */
.L_x_28:
[----:B------:R-:W-:Y:S01]  /*1ed0*/  UIADD3 UR6, UR6, 0x1, URZ ;  /* 0x0000000106067890 */ /* 0x000fe2000fffe03f */
[C---:B------:R-:W-:Y:S01]  /*1ee0*/  ISETP.GT.AND P2, PT, R0.reuse, 0x1, PT ;  /* 0x000000010000780c */ /* 0x040fe20003f44270 */
[----:B------:R-:W-:Y:S02]  /*1ef0*/  VIADD R3, R3, 0x1 ;  /* 0x0000000103037836 */ /* 0x000fe40000000000 */
[----:B------:R-:W-:Y:S01]  /*1f00*/  UISETP.NE.AND UP0, UPT, UR6, 0x5, UPT ;  /* 0x000000050600788c */ /* 0x000fe2000bf05270 */
[----:B------:R-:W-:Y:S02]  /*1f10*/  VIADD R0, R0, 0xffffffff ;  /* 0xffffffff00007836 */ /* 0x000fe40000000000 */
[C---:B------:R-:W-:Y:S01]  /*1f20*/  ISETP.NE.AND P1, PT, R3.reuse, 0x5, PT ;  /* 0x000000050300780c */ /* 0x040fe20003f25270 */
[----:B------:R-:W-:Y:S02]  /*1f30*/  USEL UR7, URZ, 0x1, UP0 ;  /* 0x000000013f077887 */ /* 0x000fe40008000000 */
[----:B------:R-:W-:Y:S01]  /*1f40*/  USEL UR6, UR6, URZ, UP0 ;  /* 0x0000003f06067287 */ /* 0x000fe20008000000 */
[----:B------:R-:W-:-:S03]  /*1f50*/  SEL R3, R3, RZ, P1 ;  /* 0x000000ff03037207 */ /* 0x000fc60000800000 */
[----:B------:R-:W-:Y:S01]  /*1f60*/  LOP3.LUT R7, R7, UR7, RZ, 0x3c, !PT ;  /* 0x0000000707077c12 */ /* 0x000fe2000f8e3cff */
[----:B------:R-:W-:Y:S07]  /*1f70*/  @P2 BRA `(.L_x_29) ;  /* 0xfffffff800982947 */ /* 0x000fee000383ffff */
.L_x_22:
[----:B------:R-:W3:Y:S02]  /*1f80*/  LDC R0, c[0x0][0x28c] ;  /* 0x0000a300ff007b82 */ /* 0x000ee40000000800 */
[----:B---3--:R-:W-:-:S13]  /*1f90*/  ISETP.GE.AND P1, PT, R0, 0x1, PT ;  /* 0x000000010000780c */ /* 0x008fda0003f26270 */
[----:B------:R-:W-:Y:S05]  /*1fa0*/  @!P1 BRA `(.L_x_30) ;  /* 0x0000000000509947 */ /* 0x000fea0003800000 */
[----:B------:R-:W-:Y:S05]  /*1fb0*/  @!P0 BRA `(.L_x_31) ;  /* 0x0000000000048947 */ /* 0x000fea0003800000 */
[----:B------:R-:W-:Y:S01]  /*1fc0*/  BPT.TRAP 0x1 ;  /* 0x000000040000795c */ /* 0x000fe20000300000 */
.L_x_31:
[----:B------:R-:W-:Y:S01]  /*1fd0*/  ISETP.NE.AND P0, PT, R23, RZ, PT ;  /* 0x000000ff1700720c */ /* 0x000fe20003f05270 */
[----:B------:R-:W-:Y:S01]  /*1fe0*/  BSSY B0, `(.L_x_32) ;  /* 0x000000e000007945 */ /* 0x000fe20003800000 */
[----:B------:R-:W-:-:S11]  /*1ff0*/  ISETP.GT.U32.AND P1, PT, R19, 0x1, PT ;  /* 0x000000011300780c */ /* 0x000fd60003f24070 */
[----:B------:R-:W-:Y:S05]  /*2000*/  @!P0 BRA `(.L_x_33) ;  /* 0x00000000002c8947 */ /* 0x000fea0003800000 */
[----:B------:R-:W-:-:S04]  /*2010*/  UISETP.LT.AND UP0, UPT, UR40, 0x1, UPT ;  /* 0x000000012800788c */ /* 0x000fc8000bf01270 */
[----:B------:R-:W-:-:S04]  /*2020*/  USEL UR6, UR40, 0x1, UP0 ;  /* 0x0000000128067887 */ /* 0x000fc80008000000 */
[----:B------:R-:W-:-:S04]  /*2030*/  UIADD3 UR6, UR39, UR40, -UR6 ;  /* 0x0000002827067290 */ /* 0x000fc8000fffe806 */
[----:B------:R-:W-:-:S04]  /*2040*/  UIMAD.WIDE.U32 UR4, UR6, -0x33333333, URZ ;  /* 0xcccccccd060478a5 */ /* 0x000fc8000f8e003f */
[----:B------:R-:W-:-:S04]  /*2050*/  USHF.R.U32.HI UR4, URZ, 0x2, UR5 ;  /* 0x000000023f047899 */ /* 0x000fc80008011605 */
[----:B------:R-:W-:-:S06]  /*2060*/  UIMAD UR6, UR4, -0x5, UR6 ;  /* 0xfffffffb040678a4 */ /* 0x000fcc000f8e0206 */
[----:B------:R-:W-:-:S04]  /*2070*/  IMAD.U32 R3, RZ, RZ, UR6 ;  /* 0x00000006ff037e24 */ /* 0x000fc8000f8e00ff */
[----:B------:R-:W-:-:S04]  /*2080*/  IMAD R0, R3, 0x8, R6 ;  /* 0x0000000803007824 */ /* 0x000fc800078e0206 */
[----:B------:R-:W-:-:S05]  /*2090*/  VIADD R3, R0, 0x28 ;  /* 0x0000002800037836 */ /* 0x000fca0000000000 */
[----:B------:R-:W-:-:S04]  /*20a0*/  PRMT R3, R22, 0x654, R3 ;  /* 0x0000065416037816 */ /* 0x000fc80000000003 */
[----:B------:R3:W-:Y:S03]  /*20b0*/  SYNCS.ARRIVE.TRANS64.RED.A1T0 RZ, [R3+URZ], RZ ;  /* 0x000000ff03ff79a7 */ /* 0x0007e6000810043f */
.L_x_33:
[----:B------:R-:W-:Y:S05]  /*20c0*/  BSYNC B0 ;  /* 0x0000000000007941 */ /* 0x000fea0003800000 */
.L_x_32:
[----:B------:R-:W-:Y:S05]  /*20d0*/  @P1 BRA `(.L_x_30) ;  /* 0x0000000000041947 */ /* 0x000fea0003800000 */
[----:B------:R-:W-:Y:S01]  /*20e0*/  BPT.TRAP 0x1 ;  /* 0x000000040000795c */ /* 0x000fe20000300000 */
.L_x_30:
[----:B------:R-:W4:Y:S01]  /*20f0*/  LDC R6, c[0x0][0x288] ;  /* 0x0000a200ff067b82 */ /* 0x000f220000000800 */
[--C-:B------:R-:W-:Y:S01]  /*2100*/  SHF.R.U32.HI R0, RZ, 0x2, R18.reuse ;  /* 0x00000002ff007819 */ /* 0x100fe20000011612 */
[----:B------:R-:W-:Y:S01]  /*2110*/  IMAD.SHL.U32 R11, R92, 0x40, RZ ;  /* 0x000000405c0b7824 */ /* 0x000fe200078e00ff */
[----:B01----:R-:W-:Y:S01]  /*2120*/  SHF.R.U32.HI R5, RZ, 0x7, R18 ;  /* 0x00000007ff057819 */ /* 0x003fe20000011612 */
[----:B------:R-:W-:Y:S01]  /*2130*/  UIADD3 UR39, UR40, UR39, URZ ;  /* 0x0000002728277290 */ /* 0x000fe2000fffe03f */
[----:B---3--:R-:W-:Y:S01]  /*2140*/  LOP3.LUT R3, R0, 0x7, RZ, 0xc0, !PT ;  /* 0x0000000700037812 */ /* 0x008fe200078ec0ff */
[----:B------:R-:W-:Y:S01]  /*2150*/  ULDC UR7, c[0x0][0x284] ;  /* 0x0000a10000077ab9 */ /* 0x000fe20000000800 */
[----:B------:R-:W-:Y:S01]  /*2160*/  LOP3.LUT R0, R5, 0x1, RZ, 0xc0, !PT ;  /* 0x0000000105007812 */ /* 0x000fe200078ec0ff */
[----:B------:R-:W-:Y:S01]  /*2170*/  UISETP.GT.U32.AND UP0, UPT, UR39, 0x4, UPT ;  /* 0x000000042700788c */ /* 0x000fe2000bf04070 */
[C---:B------:R-:W-:Y:S01]  /*2180*/  LOP3.LUT R4, R18.reuse, 0x60, RZ, 0xc0, !PT ;  /* 0x0000006012047812 */ /* 0x040fe200078ec0ff */
[----:B------:R-:W-:Y:S01]  /*2190*/  UISETP.GE.U32.AND UP1, UPT, UR40, 0x5, UPT ;  /* 0x000000052800788c */ /* 0x000fe2000bf26070 */
[----:B------:R-:W-:Y:S01]  /*21a0*/  LOP3.LUT R5, R18, 0x3, RZ, 0xc0, !PT ;  /* 0x0000000312057812 */ /* 0x000fe200078ec0ff */
[----:B------:R-:W-:Y:S01]  /*21b0*/  IMAD.SHL.U32 R8, R0, 0x40, RZ ;  /* 0x0000004000087824 */ /* 0x000fe200078e00ff */
[----:B------:R-:W-:Y:S01]  /*21c0*/  SHF.R.U32.HI R4, RZ, 0x1, R4 ;  /* 0x00000001ff047819 */ /* 0x000fe20000011604 */
[----:B------:R-:W-:Y:S01]  /*21d0*/  UISETP.LT.U32.AND UP0, UPT, UR40, 0x5, UP0 ;  /* 0x000000052800788c */ /* 0x000fe20008701070 */
[----:B------:R-:W-:Y:S01]  /*21e0*/  SHF.R.S32.HI R15, RZ, 0x1f, R89 ;  /* 0x0000001fff0f7819 */ /* 0x000fe20000011459 */
[----:B------:R-:W-:Y:S01]  /*21f0*/  ULDC.64 UR8, c[0x0][0x5d0] ;  /* 0x0001740000087ab9 */ /* 0x000fe20000000a00 */
[--C-:B------:R-:W-:Y:S01]  /*2200*/  IADD3 R7, RZ, -R4, -R3.reuse ;  /* 0x80000004ff077210 */ /* 0x100fe20007ffe803 */
[----:B------:R-:W-:Y:S01]  /*2210*/  UIMAD.WIDE.U32 UR4, UR39, -0x33333333, URZ ;  /* 0xcccccccd270478a5 */ /* 0x000fe2000f8e003f */
[----:B------:R-:W-:Y:S01]  /*2220*/  LOP3.LUT R3, R8, 0x40, R3, 0xe2, !PT ;  /* 0x0000004008037812 */ /* 0x000fe200078ee203 */
[----:B------:R-:W-:Y:S01]  /*2230*/  IMAD.SHL.U32 R8, R18, 0x2, RZ ;  /* 0x0000000212087824 */ /* 0x000fe200078e00ff */
[----:B------:R-:W-:Y:S01]  /*2240*/  USEL UR6, URZ, 0x1, !UP0 ;  /* 0x000000013f067887 */ /* 0x000fe2000c000000 */
[----:B------:R-:W-:Y:S01]  /*2250*/  IMAD R0, R0, -0x40, R7 ;  /* 0xffffffc000007824 */ /* 0x000fe200078e0207 */
[----:B------:R-:W-:Y:S01]  /*2260*/  USHF.R.U32.HI UR4, URZ, 0x2, UR5 ;  /* 0x000000023f047899 */ /* 0x000fe20008011605 */
[----:B----4-:R-:W-:Y:S01]  /*2270*/  IMAD R10, R5, -0x2, R6 ;  /* 0xfffffffe050a7824 */ /* 0x010fe200078e0206 */
[C---:B------:R-:W-:Y:S01]  /*2280*/  ISETP.GE.AND P0, PT, R11.reuse, R6, PT ;  /* 0x000000060b00720c */ /* 0x040fe20003f06270 */
[C---:B------:R-:W-:Y:S01]  /*2290*/  IMAD.SHL.U32 R5, R102.reuse, 0x100, RZ ;  /* 0x0000010066057824 */ /* 0x040fe200078e00ff */
[----:B------:R-:W-:Y:S01]  /*22a0*/  LOP3.LUT R8, R11, 0x6, R8, 0xf8, !PT ;  /* 0x000000060b087812 */ /* 0x000fe200078ef808 */
[----:B------:R-:W-:Y:S01]  /*22b0*/  IMAD R6, R15, UR8, RZ ;  /* 0x000000080f067c24 */ /* 0x000fe2000f8e02ff */
[----:B------:R-:W-:Y:S01]  /*22c0*/  ULOP3.LUT UR38, UR38, UR6, URZ, 0x3c, !UPT ;  /* 0x0000000626267292 */ /* 0x000fe2000f8e3c3f */
[----:B------:R-:W-:Y:S01]  /*22d0*/  IMAD.WIDE R102, R102, 0x100, RZ ;  /* 0x0000010066667825 */ /* 0x000fe200078e02ff */
[----:B------:R-:W-:Y:S01]  /*22e0*/  ISETP.GE.OR P0, PT, R5, UR7, P0 ;  /* 0x0000000705007c0c */ /* 0x000fe20008706670 */
[----:B------:R-:W-:Y:S01]  /*22f0*/  UIMAD UR39, UR4, -0x5, UR39 ;  /* 0xfffffffb042778a4 */ /* 0x000fe2000f8e0227 */
[----:B------:R-:W-:Y:S01]  /*2300*/  SHF.R.S32.HI R9, RZ, 0x1f, R8 ;  /* 0x0000001fff097819 */ /* 0x000fe20000011408 */
[----:B------:R-:W-:Y:S01]  /*2310*/  IMAD R13, R89, UR9, R6 ;  /* 0x00000009590d7c24 */ /* 0x000fe2000f8e0206 */
[----:B------:R-:W-:Y:S01]  /*2320*/  LOP3.LUT R113, R102, R3, R4, 0xfe, !PT ;  /* 0x0000000366717212 */ /* 0x000fe200078efe04 */
[----:B------:R-:W-:Y:S01]  /*2330*/  @UP1 ULOP3.LUT UR38, UR38, 0x1, UR4, 0x78, !UPT ;  /* 0x0000000126261892 */ /* 0x000fe2000f8e7804 */
[----:B------:R-:W-:Y:S01]  /*2340*/  IADD3 R3, -R5, UR7, R0 ;  /* 0x0000000705037c10 */ /* 0x000fe2000fffe100 */
[----:B------:R-:W-:-:S04]  /*2350*/  IMAD.WIDE.U32 R6, R89, UR8, R8 ;  /* 0x0000000859067c25 */ /* 0x000fc8000f8e0008 */
[----:B------:R-:W-:Y:S02]  /*2360*/  IMAD.IADD R7, R7, 0x1, R13 ;  /* 0x0000000107077824 */ /* 0x000fe400078e020d */
[----:B------:R-:W-:Y:S02]  /*2370*/  IMAD.IADD R4, R10, 0x1, -R11 ;  /* 0x000000010a047824 */ /* 0x000fe400078e0a0b */
[----:B------:R-:W-:Y:S01]  /*2380*/  IMAD.MOV.U32 R0, RZ, RZ, -0x1 ;  /* 0xffffffffff007424 */ /* 0x000fe200078e00ff */
[----:B------:R-:W-:Y:S06]  /*2390*/  @P0 BRA `(.L_x_34) ;  /* 0x0000004800380947 */ /* 0x000fec0003800000 */
[----:B------:R-:W0:Y:S01]  /*23a0*/  LDC.64 R10, c[0x0][0x5c8] ;  /* 0x00017200ff0a7b82 */ /* 0x000e220000000a00 */
[----:B-----5:R-:W-:Y:S01]  /*23b0*/  FSETP.NEU.AND P1, PT, R90, RZ, PT ;  /* 0x000000ff5a00720b */ /* 0x020fe20003f2d000 */
[----:B------:R-:W-:Y:S01]  /*23c0*/  BSSY B0, `(.L_x_34) ;  /* 0x000048b000007945 */ /* 0x000fe20003800000 */
[----:B------:R-:W-:-:S04]  /*23d0*/  ISETP.GT.AND P6, PT, R4, RZ, PT ;  /* 0x000000ff0400720c */ /* 0x000fc80003fc4270 */
[----:B------:R-:W-:Y:S01]  /*23e0*/  ISETP.GT.AND P0, PT, R3, RZ, P6 ;  /* 0x000000ff0300720c */ /* 0x000fe20003704270 */
[-C--:B0-----:R-:W-:Y:S02]  /*23f0*/  IMAD R12, R103, R10.reuse, RZ ;  /* 0x0000000a670c7224 */ /* 0x081fe400078e02ff */
[----:B------:R-:W-:-:S04]  /*2400*/  IMAD.WIDE.U32 R104, R113, R10, R6 ;  /* 0x0000000a71687225 */ /* 0x000fc800078e0006 */
[----:B------:R-:W-:-:S04]  /*2410*/  IMAD R5, R113, R11, R12 ;  /* 0x0000000b71057224 */ /* 0x000fc800078e020c */
[----:B------:R-:W-:Y:S01]  /*2420*/  IMAD.IADD R107, R105, 0x1, R5 ;  /* 0x00000001696b7824 */ /* 0x000fe200078e0205 */
[----:B------:R-:W-:Y:S06]  /*2430*/  @!P1 BRA `(.L_x_35) ;  /* 0x0000003000989947 */ /* 0x000fec0003800000 */
[----:B------:R-:W0:Y:S01]  /*2440*/  LDC.64 R94, c[0x0][0x5b8] ;  /* 0x00016e00ff5e7b82 */ /* 0x000e220000000a00 */
[----:B------:R-:W-:-:S07]  /*2450*/  ULDC.64 UR4, c[0x0][0x5c0] ;  /* 0x0001700000047ab9 */ /* 0x000fce0000000a00 */
[----:B------:R-:W1:Y:S08]  /*2460*/  LDC.64 R100, c[0x0][0x5b0] ;  /* 0x00016c00ff647b82 */ /* 0x000e700000000a00 */
[----:B------:R-:W3:Y:S01]  /*2470*/  LDC.64 R92, c[0x0][0x5a8] ;  /* 0x00016a00ff5c7b82 */ /* 0x000ee20000000a00 */
[-C--:B0-----:R-:W-:Y:S02]  /*2480*/  IMAD R6, R15, R94.reuse, RZ ;  /* 0x0000005e0f067224 */ /* 0x081fe400078e02ff */
[----:B------:R-:W-:-:S04]  /*2490*/  IMAD.WIDE.U32 R98, R89, R94, R8 ;  /* 0x0000005e59627225 */ /* 0x000fc800078e0008 */
[----:B------:R-:W-:Y:S02]  /*24a0*/  IMAD R111, R89, R95, R6 ;  /* 0x0000005f596f7224 */ /* 0x000fe400078e0206 */
[-C--:B-1----:R-:W-:Y:S02]  /*24b0*/  IMAD R6, R103, R100.reuse, RZ ;  /* 0x0000006467067224 */ /* 0x082fe400078e02ff */
[----:B------:R-:W-:Y:S02]  /*24c0*/  IMAD.IADD R97, R99, 0x1, R111 ;  /* 0x0000000163617824 */ /* 0x000fe400078e026f */
[----:B------:R-:W-:Y:S02]  /*24d0*/  IMAD.MOV.U32 R96, RZ, RZ, R98 ;  /* 0x000000ffff607224 */ /* 0x000fe400078e0062 */
[C---:B------:R-:W-:Y:S02]  /*24e0*/  IMAD R95, R113.reuse, R101, R6 ;  /* 0x00000065715f7224 */ /* 0x040fe400078e0206 */
[----:B------:R-:W-:-:S04]  /*24f0*/  IMAD.WIDE.U32 R6, R113, R100, R96 ;  /* 0x0000006471067225 */ /* 0x000fc800078e0060 */
[----:B------:R-:W-:Y:S01]  /*2500*/  IMAD.IADD R5, R7, 0x1, R95 ;  /* 0x0000000107057824 */ /* 0x000fe200078e025f */
[----:B---3--:R-:W-:-:S04]  /*2510*/  LEA R14, P1, R6, R92, 0x2 ;  /* 0x0000005c060e7211 */ /* 0x008fc800078210ff */
[----:B------:R-:W-:-:S05]  /*2520*/  LEA.HI.X R15, R6, R93, R5, 0x2, P1 ;  /* 0x0000005d060f7211 */ /* 0x000fca00008f1405 */
[----:B------:R-:W3:Y:S01]  /*2530*/  @P0 LDG.E.LTC128B R5, desc[UR36][R14.64] ;  /* 0x000000240e050981 */ /* 0x000ee2000c1e1920 */
[----:B------:R-:W-:Y:S01]  /*2540*/  LEA R12, P1, R104, UR4, 0x2 ;  /* 0x00000004680c7c11 */ /* 0x000fe2000f8210ff */
[----:B------:R-:W-:Y:S01]  /*2550*/  IMAD.WIDE.U32 R6, R113, R100, R8 ;  /* 0x0000006471067225 */ /* 0x000fe200078e0008 */
[----:B------:R-:W-:Y:S01]  /*2560*/  ISETP.GT.AND P4, PT, R4, 0x1, PT ;  /* 0x000000010400780c */ /* 0x000fe20003f84270 */
[----:B------:R-:W-:Y:S01]  /*2570*/  BSSY B1, `(.L_x_36) ;  /* 0x0000013000017945 */ /* 0x000fe20003800000 */
[----:B------:R-:W-:Y:S01]  /*2580*/  SHF.L.U64.HI R105, R100, 0x3, R101 ;  /* 0x0000000364697819 */ /* 0x000fe20000010265 */
[----:B------:R-:W-:Y:S02]  /*2590*/  IMAD.IADD R7, R95, 0x1, R7 ;  /* 0x000000015f077824 */ /* 0x000fe400078e0207 */
[----:B------:R-:W-:-:S04]  /*25a0*/  IMAD.WIDE.U32 R20, R89, R94, R6 ;  /* 0x0000005e59147225 */ /* 0x000fc800078e0006 */
[----:B------:R-:W-:Y:S01]  /*25b0*/  IMAD.IADD R7, R111, 0x1, R21 ;  /* 0x000000016f077824 */ /* 0x000fe200078e0215 */
[----:B------:R-:W-:-:S04]  /*25c0*/  LEA R6, P2, R20, R92, 0x2 ;  /* 0x0000005c14067211 */ /* 0x000fc800078410ff */
[----:B------:R-:W-:Y:S02]  /*25d0*/  LEA.HI.X R7, R20, R93, R7, 0x2, P2 ;  /* 0x0000005d14077211 */ /* 0x000fe400010f1407 */
[----:B---3--:R-:W-:-:S05]  /*25e0*/  LOP3.LUT R13, R5, 0xffffe000, RZ, 0xc0, !PT ;  /* 0xffffe000050d7812 */ /* 0x008fca00078ec0ff */
[----:B--2---:R-:W-:Y:S01]  /*25f0*/  FMUL R91, R13, R90 ;  /* 0x0000005a0d5b7220 */ /* 0x004fe20000400000 */
[----:B------:R-:W-:Y:S01]  /*2600*/  LEA.HI.X R13, R104, UR5, R107, 0x2, P1 ;  /* 0x00000005680d7c11 */ /* 0x000fe200088f146b */
[----:B------:R-:W-:Y:S01]  /*2610*/  IMAD.SHL.U32 R104, R100, 0x8, RZ ;  /* 0x0000000864687824 */ /* 0x000fe200078e00ff */
[----:B------:R-:W-:Y:S01]  /*2620*/  ISETP.GT.AND P1, PT, R3, RZ, P4 ;  /* 0x000000ff0300720c */ /* 0x000fe20002724270 */
[----:B------:R-:W-:Y:S01]  /*2630*/  FFMA R91, R56, R88, R91 ;  /* 0x00000058385b7223 */ /* 0x000fe2000000005b */
[----:B------:R-:W-:Y:S01]  /*2640*/  P2R R107, PR, RZ, 0x10 ;  /* 0x00000010ff6b7803 */ /* 0x000fe20000000000 */
[----:B------:R-:W-:-:S03]  /*2650*/  IMAD.WIDE.U32 R20, R113, R100, R104 ;  /* 0x0000006471147225 */ /* 0x000fc600078e0068 */
[----:B------:R-:W-:-:S05]  /*2660*/  F2FP.TF32.F32.PACK_B R91, R91 ;  /* 0x0000005bff5b723e */ /* 0x000fca00024050ff */
[----:B------:R0:W-:Y:S02]  /*2670*/  @P0 STG.E desc[UR36][R12.64], R91 ;  /* 0x0000005b0c000986 */ /* 0x0001e4000c101924 */
[----:B------:R-:W-:Y:S05]  /*2680*/  @!P1 BRA `(.L_x_37) ;  /* 0x0000000000049947 */ /* 0x000fea0003800000 */
[----:B------:R1:W5:Y:S02]  /*2690*/  LDG.E.LTC128B R5, desc[UR36][R6.64+0x4] ;  /* 0x0000042406057981 */ /* 0x000364000c1e1920 */
.L_x_37:
[----:B------:R-:W-:Y:S05]  /*26a0*/  BSYNC B1 ;  /* 0x0000000000017941 */ /* 0x000fea0003800000 */
.L_x_36:
[----:B-----5:R-:W-:Y:S01]  /*26b0*/  LOP3.LUT R15, R5, 0xffffe000, RZ, 0xc0, !PT ;  /* 0xffffe000050f7812 */ /* 0x020fe200078ec0ff */
[----:B------:R-:W-:Y:S01]  /*26c0*/  IMAD.IADD R95, R95, 0x1, R21 ;  /* 0x000000015f5f7824 */ /* 0x000fe200078e0215 */
[----:B------:R-:W-:Y:S01]  /*26d0*/  IADD3 R21, P2, R98, R20, RZ ;  /* 0x0000001462157210 */ /* 0x000fe20007f5e0ff */
[----:B0-----:R-:W-:Y:S01]  /*26e0*/  IMAD.MOV.U32 R91, RZ, RZ, R5 ;  /* 0x000000ffff5b7224 */ /* 0x001fe200078e0005 */
[----:B------:R-:W-:Y:S01]  /*26f0*/  ISETP.GT.AND P0, PT, R3, 0x8, P6 ;  /* 0x000000080300780c */ /* 0x000fe20003704270 */
[----:B------:R-:W-:Y:S02]  /*2700*/  FMUL R14, R15, R90 ;  /* 0x0000005a0f0e7220 */ /* 0x000fe40000400000 */
[----:B------:R-:W-:Y:S02]  /*2710*/  IMAD.X R56, R95, 0x1, R97, P2 ;  /* 0x000000015f387824 */ /* 0x000fe400010e0661 */
[----:B------:R-:W-:Y:S01]  /*2720*/  FFMA R115, R57, R88, R14 ;  /* 0x0000005839737223 */ /* 0x000fe2000000000e */
[----:B------:R-:W-:-:S04]  /*2730*/  LEA R14, P2, R21, R92, 0x2 ;  /* 0x0000005c150e7211 */ /* 0x000fc800078410ff */
[----:B------:R-:W-:Y:S02]  /*2740*/  F2FP.TF32.F32.PACK_B R115, R115 ;  /* 0x00000073ff73723e */ /* 0x000fe400024050ff */
[----:B------:R-:W-:-:S03]  /*2750*/  LEA.HI.X R15, R21, R93, R56, 0x2, P2 ;  /* 0x0000005d150f7211 */ /* 0x000fc600010f1438 */
[----:B------:R0:W-:Y:S04]  /*2760*/  @P1 STG.E desc[UR36][R12.64+0x4], R115 ;  /* 0x000004730c001986 */ /* 0x0001e8000c101924 */
[----:B------:R2:W3:Y:S01]  /*2770*/  @P0 LDG.E.LTC128B R91, desc[UR36][R14.64] ;  /* 0x000000240e5b0981 */ /* 0x0004e2000c1e1920 */
[----:B------:R-:W-:Y:S01]  /*2780*/  IADD3 R56, P1, R8, R20, RZ ;  /* 0x0000001408387210 */ /* 0x000fe20007f3e0ff */
[----:B------:R-:W-:Y:S01]  /*2790*/  BSSY B1, `(.L_x_38) ;  /* 0x0000012000017945 */ /* 0x000fe20003800000 */
[----:B------:R-:W-:-:S03]  /*27a0*/  SHF.L.U64.HI R109, R10, 0x5, R11 ;  /* 0x000000050a6d7819 */ /* 0x000fc6000001020b */
[----:B------:R-:W-:Y:S01]  /*27b0*/  IMAD.X R57, R9, 0x1, R95, P1 ;  /* 0x0000000109397824 */ /* 0x000fe200008e065f */
[----:B------:R-:W-:Y:S01]  /*27c0*/  ISETP.GT.AND P1, PT, R3, 0x8, P4 ;  /* 0x000000080300780c */ /* 0x000fe20002724270 */
[----:B------:R-:W-:Y:S02]  /*27d0*/  IMAD.SHL.U32 R95, R10, 0x20, RZ ;  /* 0x000000200a5f7824 */ /* 0x000fe400078e00ff */
[----:B------:R-:W-:-:S03]  /*27e0*/  IMAD.WIDE.U32 R56, R89, R94, R56 ;  /* 0x0000005e59387225 */ /* 0x000fc600078e0038 */
[----:B------:R-:W-:Y:S02]  /*27f0*/  IADD3 R20, P2, R95, R12, RZ ;  /* 0x0000000c5f147210 */ /* 0x000fe40007f5e0ff */
[----:B--2---:R-:W-:-:S03]  /*2800*/  LEA R14, P3, R56, R92, 0x2 ;  /* 0x0000005c380e7211 */ /* 0x004fc600078610ff */
[----:B------:R-:W-:Y:S01]  /*2810*/  IMAD.X R21, R109, 0x1, R13, P2 ;  /* 0x000000016d157824 */ /* 0x000fe200010e060d */
[----:B---3--:R-:W-:-:S05]  /*2820*/  LOP3.LUT R5, R91, 0xffffe000, RZ, 0xc0, !PT ;  /* 0xffffe0005b057812 */ /* 0x008fca00078ec0ff */
[----:B------:R-:W-:-:S04]  /*2830*/  FMUL R5, R5, R90 ;  /* 0x0000005a05057220 */ /* 0x000fc80000400000 */
[----:B------:R-:W-:Y:S01]  /*2840*/  FFMA R117, R58, R88, R5 ;  /* 0x000000583a757223 */ /* 0x000fe20000000005 */
[----:B------:R-:W-:-:S04]  /*2850*/  IMAD.IADD R5, R111, 0x1, R57 ;  /* 0x000000016f057824 */ /* 0x000fc800078e0239 */
[----:B------:R-:W-:Y:S02]  /*2860*/  F2FP.TF32.F32.PACK_B R117, R117 ;  /* 0x00000075ff75723e */ /* 0x000fe400024050ff */
[----:B------:R-:W-:-:S03]  /*2870*/  LEA.HI.X R15, R56, R93, R5, 0x2, P3 ;  /* 0x0000005d380f7211 */ /* 0x000fc600018f1405 */
[----:B------:R0:W-:Y:S01]  /*2880*/  @P0 STG.E desc[UR36][R20.64], R117 ;  /* 0x0000007514000986 */ /* 0x0001e2000c101924 */
[----:B------:R-:W-:Y:S05]  /*2890*/  @!P1 BRA `(.L_x_39) ;  /* 0x0000000000049947 */ /* 0x000fea0003800000 */
[----:B------:R2:W5:Y:S02]  /*28a0*/  LDG.E.LTC128B R91, desc[UR36][R14.64+0x4] ;  /* 0x000004240e5b7981 */ /* 0x000564000c1e1920 */
.L_x_39:
[----:B------:R-:W-:Y:S05]  /*28b0*/  BSYNC B1 ;  /* 0x0000000000017941 */ /* 0x000fea0003800000 */
.L_x_38:
[----:B-----5:R-:W-:Y:S01]  /*28c0*/  LOP3.LUT R5, R91, 0xffffe000, RZ, 0xc0, !PT ;  /* 0xffffe0005b057812 */ /* 0x020fe200078ec0ff */
[----:B------:R-:W-:Y:S01]  /*28d0*/  BSSY B1, `(.L_x_40) ;  /* 0x000000c000017945 */ /* 0x000fe20003800000 */
[----:B------:R-:W-:-:S03]  /*28e0*/  ISETP.GT.AND P4, PT, R4, 0x8, PT ;  /* 0x000000080400780c */ /* 0x000fc60003f84270 */
[----:B------:R-:W-:Y:S01]  /*28f0*/  FMUL R56, R5, R90 ;  /* 0x0000005a05387220 */ /* 0x000fe20000400000 */
[----:B------:R-:W-:Y:S01]  /*2900*/  ISETP.GT.AND P0, PT, R3, RZ, P4 ;  /* 0x000000ff0300720c */ /* 0x000fe20002704270 */
[----:B------:R-:W-:Y:S01]  /*2910*/  IMAD.SHL.U32 R5, R10, 0x200, RZ ;  /* 0x000002000a057824 */ /* 0x000fe200078e00ff */
[----:B------:R-:W-:Y:S01]  /*2920*/  P2R R108, PR, RZ, 0x10 ;  /* 0x00000010ff6c7803 */ /* 0x000fe20000000000 */
[----:B------:R-:W-:Y:S01]  /*2930*/  FFMA R59, R59, R88, R56 ;  /* 0x000000583b3b7223 */ /* 0x000fe20000000038 */
[----:B------:R-:W-:-:S04]  /*2940*/  IMAD.MOV.U32 R56, RZ, RZ, R91 ;  /* 0x000000ffff387224 */ /* 0x000fc800078e005b */
[----:B------:R-:W-:-:S05]  /*2950*/  F2FP.TF32.F32.PACK_B R59, R59 ;  /* 0x0000003bff3b723e */ /* 0x000fca00024050ff */
[----:B------:R3:W-:Y:S01]  /*2960*/  @P1 STG.E desc[UR36][R20.64+0x4], R59 ;  /* 0x0000043b14001986 */ /* 0x0007e2000c101924 */
[----:B------:R-:W-:Y:S05]  /*2970*/  @!P0 BRA `(.L_x_41) ;  /* 0x0000000000048947 */ /* 0x000fea0003800000 */
[----:B------:R4:W5:Y:S02]  /*2980*/  LDG.E.LTC128B R56, desc[UR36][R6.64+0x20] ;  /* 0x0000202406387981 */ /* 0x000964000c1e1920 */
.L_x_41:
[----:B------:R-:W-:Y:S05]  /*2990*/  BSYNC B1 ;  /* 0x0000000000017941 */ /* 0x000fea0003800000 */
.L_x_40:
[----:B-----5:R-:W-:Y:S01]  /*29a0*/  LOP3.LUT R57, R56, 0xffffe000, RZ, 0xc0, !PT ;  /* 0xffffe00038397812 */ /* 0x020fe200078ec0ff */
[----:B------:R-:W-:Y:S01]  /*29b0*/  BSSY B1, `(.L_x_42) ;  /* 0x000000d000017945 */ /* 0x000fe20003800000 */
[----:B------:R-:W-:Y:S02]  /*29c0*/  SHF.L.U64.HI R91, R10, 0x9, R11 ;  /* 0x000000090a5b7819 */ /* 0x000fe4000001020b */
[----:B------:R-:W-:Y:S01]  /*29d0*/  IADD3 R10, P1, P2, R5, R12, R95 ;  /* 0x0000000c050a7210 */ /* 0x000fe20007a3e05f */
[----:B------:R-:W-:Y:S01]  /*29e0*/  FMUL R57, R57, R90 ;  /* 0x0000005a39397220 */ /* 0x000fe20000400000 */
[----:B------:R-:W-:Y:S02]  /*29f0*/  ISETP.GT.AND P3, PT, R4, 0x9, PT ;  /* 0x000000090400780c */ /* 0x000fe40003f64270 */
[----:B------:R-:W-:Y:S01]  /*2a00*/  IADD3.X R11, R91, R13, R109, P1, P2 ;  /* 0x0000000d5b0b7210 */ /* 0x000fe20000fe446d */
[----:B------:R-:W-:Y:S01]  /*2a10*/  FFMA R57, R60, R88, R57 ;  /* 0x000000583c397223 */ /* 0x000fe20000000039 */
[----:B------:R-:W-:-:S02]  /*2a20*/  ISETP.GT.AND P1, PT, R3, RZ, P3 ;  /* 0x000000ff0300720c */ /* 0x000fc40001f24270 */
[----:B------:R-:W-:Y:S02]  /*2a30*/  P2R R109, PR, RZ, 0x8 ;  /* 0x00000008ff6d7803 */ /* 0x000fe40000000000 */
[----:B------:R-:W-:-:S05]  /*2a40*/  F2FP.TF32.F32.PACK_B R57, R57 ;  /* 0x00000039ff39723e */ /* 0x000fca00024050ff */
[----:B------:R0:W-:Y:S04]  /*2a50*/  @P0 STG.E desc[UR36][R12.64+0x20], R57 ;  /* 0x000020390c000986 */ /* 0x0001e8000c101924 */
[----:B------:R-:W-:Y:S05]  /*2a60*/  @!P1 BRA `(.L_x_43) ;  /* 0x0000000000049947 */ /* 0x000fea0003800000 */
[----:B------:R0:W5:Y:S02]  /*2a70*/  LDG.E.LTC128B R56, desc[UR36][R6.64+0x24] ;  /* 0x0000242406387981 */ /* 0x000164000c1e1920 */
.L_x_43:
[----:B------:R-:W-:Y:S05]  /*2a80*/  BSYNC B1 ;  /* 0x0000000000017941 */ /* 0x000fea0003800000 */
.L_x_42:
[----:B0----5:R-:W-:Y:S01]  /*2a90*/  LOP3.LUT R57, R56, 0xffffe000, RZ, 0xc0, !PT ;  /* 0xffffe00038397812 */ /* 0x021fe200078ec0ff */
[----:B------:R-:W-:Y:S01]  /*2aa0*/  BSSY B1, `(.L_x_44) ;  /* 0x0000008000017945 */ /* 0x000fe20003800000 */
[----:B------:R-:W-:-:S03]  /*2ab0*/  ISETP.GT.AND P0, PT, R3, 0x8, P4 ;  /* 0x000000080300780c */ /* 0x000fc60002704270 */
[----:B------:R-:W-:-:S04]  /*2ac0*/  FMUL R58, R57, R90 ;  /* 0x0000005a393a7220 */ /* 0x000fc80000400000 */
[----:B------:R-:W-:-:S05]  /*2ad0*/  FFMA R61, R61, R88, R58 ;  /* 0x000000583d3d7223 */ /* 0x000fca000000003a */
[----:B------:R-:W-:-:S05]  /*2ae0*/  F2FP.TF32.F32.PACK_B R61, R61 ;  /* 0x0000003dff3d723e */ /* 0x000fca00024050ff */
[----:B------:R0:W-:Y:S01]  /*2af0*/  @P1 STG.E desc[UR36][R12.64+0x24], R61 ;  /* 0x0000243d0c001986 */ /* 0x0001e2000c101924 */
[----:B------:R-:W-:Y:S05]  /*2b00*/  @!P0 BRA `(.L_x_45) ;  /* 0x0000000000048947 */ /* 0x000fea0003800000 */
[----:B------:R0:W5:Y:S02]  /*2b10*/  LDG.E.LTC128B R56, desc[UR36][R14.64+0x20] ;  /* 0x000020240e387981 */ /* 0x000164000c1e1920 */
.L_x_45:
[----:B------:R-:W-:Y:S05]  /*2b20*/  BSYNC B1 ;  /* 0x0000000000017941 */ /* 0x000fea0003800000 */
.L_x_44:
[----:B-----5:R-:W-:Y:S01]  /*2b30*/  LOP3.LUT R57, R56, 0xffffe000, RZ, 0xc0, !PT ;  /* 0xffffe00038397812 */ /* 0x020fe200078ec0ff */
        /* <DEDUP_REMOVED lines=8> */
.L_x_47:
[----:B------:R-:W-:Y:S05]  /*2bc0*/  BSYNC B1 ;  /* 0x0000000000017941 */ /* 0x000fea0003800000 */
.L_x_46:
[----:B0----5:R-:W-:Y:S01]  /*2bd0*/  LOP3.LUT R57, R56, 0xffffe000, RZ, 0xc0, !PT ;  /* 0xffffe00038397812 */ /* 0x021fe200078ec0ff */
[----:B------:R-:W-:Y:S01]  /*2be0*/  BSSY B1, `(.L_x_48) ;  /* 0x000000d000017945 */ /* 0x000fe20003800000 */
[----:B------:R-:W-:Y:S01]  /*2bf0*/  IADD3 R113, P0, R113, 0x80, RZ ;  /* 0x0000008071717810 */ /* 0x000fe20007f1e0ff */
[----:B------:R-:W-:Y:S01]  /*2c00*/  IMAD.MOV.U32 R62, RZ, RZ, R56 ;  /* 0x000000ffff3e7224 */ /* 0x000fe200078e0038 */
[----:B------:R-:W-:Y:S01]  /*2c10*/  ISETP.GT.AND P2, PT, R4, 0x10, PT ;  /* 0x000000100400780c */ /* 0x000fe20003f44270 */
[----:B------:R-:W-:Y:S02]  /*2c20*/  FMUL R58, R57, R90 ;  /* 0x0000005a393a7220 */ /* 0x000fe40000400000 */
[----:B------:R-:W-:Y:S01]  /*2c30*/  IMAD.X R103, RZ, RZ, R103, P0 ;  /* 0x000000ffff677224 */ /* 0x000fe200000e0667 */
[----:B------:R-:W-:Y:S01]  /*2c40*/  ISETP.GT.AND P0, PT, R3, RZ, P2 ;  /* 0x000000ff0300720c */ /* 0x000fe20001704270 */
[----:B------:R-:W-:Y:S01]  /*2c50*/  FFMA R63, R63, R88, R58 ;  /* 0x000000583f3f7223 */ /* 0x000fe2000000003a */
[----:B------:R-:W-:-:S04]  /*2c60*/  P2R R102, PR, RZ, 0x4 ;  /* 0x00000004ff667803 */ /* 0x000fc80000000000 */
[----:B------:R-:W-:-:S05]  /*2c70*/  F2FP.TF32.F32.PACK_B R63, R63 ;  /* 0x0000003fff3f723e */ /* 0x000fca00024050ff */
[----:B------:R0:W-:Y:S02]  /*2c80*/  @P1 STG.E desc[UR36][R20.64+0x24], R63 ;  /* 0x0000243f14001986 */ /* 0x0001e4000c101924 */
[----:B------:R-:W-:Y:S05]  /*2c90*/  @!P0 BRA `(.L_x_49) ;  /* 0x0000000000048947 */ /* 0x000fea0003800000 */
[----:B------:R0:W5:Y:S02]  /*2ca0*/  LDG.E.LTC128B R62, desc[UR36][R6.64+0x40] ;  /* 0x00004024063e7981 */ /* 0x000164000c1e1920 */
.L_x_49:
[----:B------:R-:W-:Y:S05]  /*2cb0*/  BSYNC B1 ;  /* 0x0000000000017941 */ /* 0x000fea0003800000 */
.L_x_48:
[----:B-----5:R-:W-:Y:S01]  /*2cc0*/  LOP3.LUT R57, R62, 0xffffe000, RZ, 0xc0, !PT ;  /* 0xffffe0003e397812 */ /* 0x020fe200078ec0ff */
[-C--:B------:R-:W-:Y:S01]  /*2cd0*/  IMAD R56, R103, R100.reuse, RZ ;  /* 0x0000006467387224 */ /* 0x080fe200078e02ff */
[----:B------:R-:W-:Y:S01]  /*2ce0*/  ISETP.GT.AND P1, PT, R4, 0x11, PT ;  /* 0x000000110400780c */ /* 0x000fe20003f24270 */
[----:B---3--:R-:W-:Y:S01]  /*2cf0*/  IMAD.WIDE.U32 R58, R113, R100, R8 ;  /* 0x00000064713a7225 */ /* 0x008fe200078e0008 */
[----:B------:R-:W-:Y:S03]  /*2d00*/  BSSY B1, `(.L_x_50) ;  /* 0x000001f000017945 */ /* 0x000fe60003800000 */
[----:B------:R-:W-:Y:S01]  /*2d10*/  FMUL R57, R57, R90 ;  /* 0x0000005a39397220 */ /* 0x000fe20000400000 */
[----:B0-----:R-:W-:-:S03]  /*2d20*/  IMAD R63, R113, R101, R56 ;  /* 0x00000065713f7224 */ /* 0x001fc600078e0238 */
[----:B------:R-:W-:Y:S01]  /*2d30*/  FFMA R95, R64, R88, R57 ;  /* 0x00000058405f7223 */ /* 0x000fe20000000039 */
[----:B------:R-:W-:-:S04]  /*2d40*/  IMAD.WIDE.U32 R56, R113, R100, R96 ;  /* 0x0000006471387225 */ /* 0x000fc800078e0060 */
[----:B------:R-:W-:Y:S01]  /*2d50*/  F2FP.TF32.F32.PACK_B R95, R95 ;  /* 0x0000005fff5f723e */ /* 0x000fe200024050ff */
[----:B------:R-:W-:Y:S02]  /*2d60*/  IMAD.IADD R59, R63, 0x1, R59 ;  /* 0x000000013f3b7824 */ /* 0x000fe400078e023b */
[----:B------:R-:W-:Y:S02]  /*2d70*/  IMAD.IADD R57, R57, 0x1, R63 ;  /* 0x0000000139397824 */ /* 0x000fe400078e023f */
[----:B------:R0:W-:Y:S01]  /*2d80*/  @P0 STG.E desc[UR36][R12.64+0x40], R95 ;  /* 0x0000405f0c000986 */ /* 0x0001e2000c101924 */
[----:B------:R-:W-:Y:S01]  /*2d90*/  IMAD.WIDE.U32 R60, R89, R94, R58 ;  /* 0x0000005e593c7225 */ /* 0x000fe200078e003a */
[----:B------:R-:W-:-:S03]  /*2da0*/  LEA R58, P0, R56, R92, 0x2 ;  /* 0x0000005c383a7211 */ /* 0x000fc600078010ff */
[----:B------:R-:W-:Y:S01]  /*2db0*/  IMAD.WIDE.U32 R100, R113, R100, R104 ;  /* 0x0000006471647225 */ /* 0x000fe200078e0068 */
[----:B------:R-:W-:Y:S02]  /*2dc0*/  LEA.HI.X R59, R56, R93, R57, 0x2, P0 ;  /* 0x0000005d383b7211 */ /* 0x000fe400000f1439 */
[----:B------:R-:W-:Y:S01]  /*2dd0*/  LEA R56, P0, R60, R92, 0x2 ;  /* 0x0000005c3c387211 */ /* 0x000fe200078010ff */
[----:B------:R-:W-:Y:S02]  /*2de0*/  IMAD.IADD R57, R111, 0x1, R61 ;  /* 0x000000016f397824 */ /* 0x000fe400078e023d */
[----:B------:R-:W-:-:S03]  /*2df0*/  IMAD.IADD R63, R63, 0x1, R101 ;  /* 0x000000013f3f7824 */ /* 0x000fc600078e0265 */
[----:B------:R-:W-:Y:S02]  /*2e00*/  LEA.HI.X R57, R60, R93, R57, 0x2, P0 ;  /* 0x0000005d3c397211 */ /* 0x000fe400000f1439 */
[----:B------:R-:W-:-:S05]  /*2e10*/  IADD3 R98, P0, R98, R100, RZ ;  /* 0x0000006462627210 */ /* 0x000fca0007f1e0ff */
[----:B------:R-:W-:Y:S01]  /*2e20*/  IMAD.X R96, R63, 0x1, R97, P0 ;  /* 0x000000013f607824 */ /* 0x000fe200000e0661 */
[----:B------:R-:W-:-:S05]  /*2e30*/  IADD3 R8, P0, R8, R100, RZ ;  /* 0x0000006408087210 */ /* 0x000fca0007f1e0ff */
[----:B------:R-:W-:Y:S01]  /*2e40*/  IMAD.X R9, R9, 0x1, R63, P0 ;  /* 0x0000000109097824 */ /* 0x000fe200000e063f */
[----:B------:R-:W-:Y:S01]  /*2e50*/  LEA R60, P0, R98, R92, 0x2 ;  /* 0x0000005c623c7211 */ /* 0x000fe200078010ff */
[----:B0-----:R-:W-:-:S03]  /*2e60*/  IMAD.WIDE.U32 R94, R89, R94, R8 ;  /* 0x0000005e595e7225 */ /* 0x001fc600078e0008 */
[-C--:B------:R-:W-:Y:S01]  /*2e70*/  LEA.HI.X R61, R98, R93.reuse, R96, 0x2, P0 ;  /* 0x0000005d623d7211 */ /* 0x080fe200000f1460 */
[----:B------:R-:W-:Y:S01]  /*2e80*/  IMAD.IADD R9, R111, 0x1, R95 ;  /* 0x000000016f097824 */ /* 0x000fe200078e025f */
[C---:B------:R-:W-:Y:S02]  /*2e90*/  LEA R8, P0, R94.reuse, R92, 0x2 ;  /* 0x0000005c5e087211 */ /* 0x040fe400078010ff */
[----:B------:R-:W-:Y:S02]  /*2ea0*/  P2R R92, PR, RZ, 0x2 ;  /* 0x00000002ff5c7803 */ /* 0x000fe40000000000 */
[----:B------:R-:W-:Y:S02]  /*2eb0*/  LEA.HI.X R9, R94, R93, R9, 0x2, P0 ;  /* 0x0000005d5e097211 */ /* 0x000fe400000f1409 */
[----:B------:R-:W-:-:S13]  /*2ec0*/  ISETP.GT.AND P0, PT, R3, RZ, P1 ;  /* 0x000000ff0300720c */ /* 0x000fda0000f04270 */
[----:B------:R-:W-:Y:S05]  /*2ed0*/  @!P0 BRA `(.L_x_51) ;  /* 0x0000000000048947 */ /* 0x000fea0003800000 */
[----:B------:R0:W5:Y:S02]  /*2ee0*/  LDG.E.LTC128B R62, desc[UR36][R6.64+0x44] ;  /* 0x00004424063e7981 */ /* 0x000164000c1e1920 */
.L_x_51:
[----:B------:R-:W-:Y:S05]  /*2ef0*/  BSYNC B1 ;  /* 0x0000000000017941 */ /* 0x000fea0003800000 */
.L_x_50:
[----:B-----5:R-:W-:Y:S01]  /*2f00*/  LOP3.LUT R63, R62, 0xffffe000, RZ, 0xc0, !PT ;  /* 0xffffe0003e3f7812 */ /* 0x020fe200078ec0ff */
[----:B------:R-:W-:Y:S04]  /*2f10*/  BSSY B1, `(.L_x_52) ;  /* 0x0000008000017945 */ /* 0x000fe80003800000 */
[----:B------:R-:W-:-:S04]  /*2f20*/  FMUL R64, R63, R90 ;  /* 0x0000005a3f407220 */ /* 0x000fc80000400000 */
[----:B------:R-:W-:-:S05]  /*2f30*/  FFMA R65, R65, R88, R64 ;  /* 0x0000005841417223 */ /* 0x000fca0000000040 */
[----:B------:R-:W-:-:S05]  /*2f40*/  F2FP.TF32.F32.PACK_B R65, R65 ;  /* 0x00000041ff41723e */ /* 0x000fca00024050ff */
[----:B------:R3:W-:Y:S01]  /*2f50*/  @P0 STG.E desc[UR36][R12.64+0x44], R65 ;  /* 0x000044410c000986 */ /* 0x0007e2000c101924 */
[----:B------:R-:W-:-:S13]  /*2f60*/  ISETP.GT.AND P0, PT, R3, 0x8, P2 ;  /* 0x000000080300780c */ /* 0x000fda0001704270 */
[----:B---3--:R-:W-:Y:S05]  /*2f70*/  @!P0 BRA `(.L_x_53) ;  /* 0x0000000000048947 */ /* 0x008fea0003800000 */
[----:B------:R3:W5:Y:S02]  /*2f80*/  LDG.E.LTC128B R62, desc[UR36][R14.64+0x40] ;  /* 0x000040240e3e7981 */ /* 0x000764000c1e1920 */
.L_x_53:
[----:B------:R-:W-:Y:S05]  /*2f90*/  BSYNC B1 ;  /* 0x0000000000017941 */ /* 0x000fea0003800000 */
.L_x_52:
[----:B-----5:R-:W-:Y:S01]  /*2fa0*/  LOP3.LUT R63, R62, 0xffffe000, RZ, 0xc0, !PT ;  /* 0xffffe0003e3f7812 */ /* 0x020fe200078ec0ff */
[----:B------:R-:W-:Y:S04]  /*2fb0*/  BSSY B1, `(.L_x_54) ;  /* 0x0000008000017945 */ /* 0x000fe80003800000 */
[----:B------:R-:W-:-:S04]  /*2fc0*/  FMUL R63, R63, R90 ;  /* 0x0000005a3f3f7220 */ /* 0x000fc80000400000 */
[----:B------:R-:W-:-:S05]  /*2fd0*/  FFMA R63, R66, R88, R63 ;  /* 0x00000058423f7223 */ /* 0x000fca000000003f */
[----:B------:R-:W-:-:S05]  /*2fe0*/  F2FP.TF32.F32.PACK_B R63, R63 ;  /* 0x0000003fff3f723e */ /* 0x000fca00024050ff */
[----:B------:R0:W-:Y:S01]  /*2ff0*/  @P0 STG.E desc[UR36][R20.64+0x40], R63 ;  /* 0x0000403f14000986 */ /* 0x0001e2000c101924 */
[----:B------:R-:W-:-:S13]  /*3000*/  ISETP.GT.AND P0, PT, R3, 0x8, P1 ;  /* 0x000000080300780c */ /* 0x000fda0000f04270 */
[----:B0-----:R-:W-:Y:S05]  /*3010*/  @!P0 BRA `(.L_x_55) ;  /* 0x0000000000048947 */ /* 0x001fea0003800000 */
[----:B------:R0:W5:Y:S02]  /*3020*/  LDG.E.LTC128B R62, desc[UR36][R14.64+0x44] ;  /* 0x000044240e3e7981 */ /* 0x000164000c1e1920 */
.L_x_55:
[----:B------:R-:W-:Y:S05]  /*3030*/  BSYNC B1 ;  /* 0x0000000000017941 */ /* 0x000fea0003800000 */
.L_x_54:
[----:B-----5:R-:W-:Y:S01]  /*3040*/  LOP3.LUT R63, R62, 0xffffe000, RZ, 0xc0, !PT ;  /* 0xffffe0003e3f7812 */ /* 0x020fe200078ec0ff */
[----:B------:R-:W-:Y:S01]  /*3050*/  BSSY B1, `(.L_x_56) ;  /* 0x000000a000017945 */ /* 0x000fe20003800000 */
[----:B------:R-:W-:-:S03]  /*3060*/  ISETP.GT.AND P2, PT, R4, 0x18, PT ;  /* 0x000000180400780c */ /* 0x000fc60003f44270 */
[----:B------:R-:W-:Y:S01]  /*3070*/  FMUL R64, R63, R90 ;  /* 0x0000005a3f407220 */ /* 0x000fe20000400000 */
[----:B------:R-:W-:-:S03]  /*3080*/  P2R R89, PR, RZ, 0x4 ;  /* 0x00000004ff597803 */ /* 0x000fc60000000000 */
[----:B------:R-:W-:-:S05]  /*3090*/  FFMA R67, R67, R88, R64 ;  /* 0x0000005843437223 */ /* 0x000fca0000000040 */
[----:B------:R-:W-:-:S05]  /*30a0*/  F2FP.TF32.F32.PACK_B R67, R67 ;  /* 0x00000043ff43723e */ /* 0x000fca00024050ff */
[----:B------:R0:W-:Y:S01]  /*30b0*/  @P0 STG.E desc[UR36][R20.64+0x44], R67 ;  /* 0x0000444314000986 */ /* 0x0001e2000c101924 */
[----:B------:R-:W-:-:S13]  /*30c0*/  ISETP.GT.AND P0, PT, R3, RZ, P2 ;  /* 0x000000ff0300720c */ /* 0x000fda0001704270 */
[----:B0-----:R-:W-:Y:S05]  /*30d0*/  @!P0 BRA `(.L_x_57) ;  /* 0x0000000000048947 */ /* 0x001fea0003800000 */
[----:B------:R0:W5:Y:S02]  /*30e0*/  LDG.E.LTC128B R62, desc[UR36][R6.64+0x60] ;  /* 0x00006024063e7981 */ /* 0x000164000c1e1920 */
.L_x_57:
[----:B------:R-:W-:Y:S05]  /*30f0*/  BSYNC B1 ;  /* 0x0000000000017941 */ /* 0x000fea0003800000 */
.L_x_56:
        /* <DEDUP_REMOVED lines=11> */
.L_x_59:
[----:B------:R-:W-:Y:S05]  /*31b0*/  BSYNC B1 ;  /* 0x0000000000017941 */ /* 0x000fea0003800000 */
.L_x_58:
        /* <DEDUP_REMOVED lines=9> */
.L_x_61:
[----:B------:R-:W-:Y:S05]  /*3250*/  BSYNC B1 ;  /* 0x0000000000017941 */ /* 0x000fea0003800000 */
.L_x_60:
        /* <DEDUP_REMOVED lines=9> */
.L_x_63:
[----:B------:R-:W-:Y:S05]  /*32f0*/  BSYNC B1 ;  /* 0x0000000000017941 */ /* 0x000fea0003800000 */
.L_x_62:
        /* <DEDUP_REMOVED lines=11> */
.L_x_65:
[----:B------:R-:W-:Y:S05]  /*33b0*/  BSYNC B1 ;  /* 0x0000000000017941 */ /* 0x000fea0003800000 */
.L_x_64:
        /* <DEDUP_REMOVED lines=11> */
.L_x_67:
[----:B------:R-:W-:Y:S05]  /*3470*/  BSYNC B1 ;  /* 0x0000000000017941 */ /* 0x000fea0003800000 */
.L_x_66:
        /* <DEDUP_REMOVED lines=9> */
.L_x_69:
[----:B------:R-:W-:Y:S05]  /*3510*/  BSYNC B1 ;  /* 0x0000000000017941 */ /* 0x000fea0003800000 */
.L_x_68:
        /* <DEDUP_REMOVED lines=9> */
.L_x_71:
[----:B------:R-:W-:Y:S05]  /*35b0*/  BSYNC B1 ;  /* 0x0000000000017941 */ /* 0x000fea0003800000 */
.L_x_70:
        /* <DEDUP_REMOVED lines=11> */
.L_x_73:
[----:B------:R-:W-:Y:S05]  /*3670*/  BSYNC B1 ;  /* 0x0000000000017941 */ /* 0x000fea0003800000 */
.L_x_72:
[----:B-----5:R-:W-:Y:S01]  /*3680*/  LOP3.LUT R63, R62, 0xffffe000, RZ, 0xc0, !PT ;  /* 0xffffe0003e3f7812 */ /* 0x020fe200078ec0ff */
[----:B------:R-:W-:Y:S01]  /*3690*/  BSSY B1, `(.L_x_74) ;  /* 0x000000a000017945 */ /* 0x000fe20003800000 */
[----:B------:R-:W-:-:S03]  /*36a0*/  ISETP.GT.AND P5, PT, R4, 0x29, PT ;  /* 0x000000290400780c */ /* 0x000fc60003fa4270 */
[----:B------:R-:W-:-:S04]  /*36b0*/  FMUL R63, R63, R90 ;  /* 0x0000005a3f3f7220 */ /* 0x000fc80000400000 */
[----:B------:R-:W-:-:S05]  /*36c0*/  FFMA R63, R76, R88, R63 ;  /* 0x000000584c3f7223 */ /* 0x000fca000000003f */
[----:B------:R-:W-:-:S05]  /*36d0*/  F2FP.TF32.F32.PACK_B R63, R63 ;  /* 0x0000003fff3f723e */ /* 0x000fca00024050ff */
[----:B------:R1:W-:Y:S01]  /*36e0*/  @P0 STG.E desc[UR36][R12.64+0xa0], R63 ;  /* 0x0000a03f0c000986 */ /* 0x0003e2000c101924 */
[----:B------:R-:W-:Y:S02]  /*36f0*/  ISETP.GT.AND P0, PT, R3, RZ, P5 ;  /* 0x000000ff0300720c */ /* 0x000fe40002f04270 */
[----:B-1----:R-:W-:-:S11]  /*3700*/  P2R R63, PR, RZ, 0x20 ;  /* 0x00000020ff3f7803 */ /* 0x002fd60000000000 */
[----:B------:R-:W-:Y:S05]  /*3710*/  @!P0 BRA `(.L_x_75) ;  /* 0x0000000000048947 */ /* 0x000fea0003800000 */
[----:B------:R1:W5:Y:S02]  /*3720*/  LDG.E.LTC128B R62, desc[UR36][R6.64+0xa4] ;  /* 0x0000a424063e7981 */ /* 0x000364000c1e1920 */
.L_x_75:
[----:B------:R-:W-:Y:S05]  /*3730*/  BSYNC B1 ;  /* 0x0000000000017941 */ /* 0x000fea0003800000 */
.L_x_74:
        /* <DEDUP_REMOVED lines=9> */
.L_x_77:
[----:B------:R-:W-:Y:S05]  /*37d0*/  BSYNC B1 ;  /* 0x0000000000017941 */ /* 0x000fea0003800000 */
.L_x_76:
        /* <DEDUP_REMOVED lines=9> */
.L_x_79:
[----:B------:R-:W-:Y:S05]  /*3870*/  BSYNC B1 ;  /* 0x0000000000017941 */ /* 0x000fea0003800000 */
.L_x_78:
[----:B-----5:R-:W-:Y:S01]  /*3880*/  LOP3.LUT R63, R62, 0xffffe000, RZ, 0xc0, !PT ;  /* 0xffffe0003e3f7812 */ /* 0x020fe200078ec0ff */
[----:B------:R-:W-:Y:S01]  /*3890*/  BSSY B1, `(.L_x_80) ;  /* 0x0000009000017945 */ /* 0x000fe20003800000 */
[----:B------:R-:W-:-:S03]  /*38a0*/  ISETP.GT.AND P3, PT, R4, 0x30, PT ;  /* 0x000000300400780c */ /* 0x000fc60003f64270 */
[----:B------:R-:W-:-:S04]  /*38b0*/  FMUL R64, R63, R90 ;  /* 0x0000005a3f407220 */ /* 0x000fc80000400000 */
[----:B------:R-:W-:-:S05]  /*38c0*/  FFMA R79, R79, R88, R64 ;  /* 0x000000584f4f7223 */ /* 0x000fca0000000040 */
[----:B------:R-:W-:-:S05]  /*38d0*/  F2FP.TF32.F32.PACK_B R79, R79 ;  /* 0x0000004fff4f723e */ /* 0x000fca00024050ff */
[----:B------:R0:W-:Y:S01]  /*38e0*/  @P0 STG.E desc[UR36][R20.64+0xa4], R79 ;  /* 0x0000a44f14000986 */ /* 0x0001e2000c101924 */
[----:B------:R-:W-:-:S13]  /*38f0*/  ISETP.GT.AND P0, PT, R3, RZ, P3 ;  /* 0x000000ff0300720c */ /* 0x000fda0001f04270 */
[----:B0-----:R-:W-:Y:S05]  /*3900*/  @!P0 BRA `(.L_x_81) ;  /* 0x0000000000048947 */ /* 0x001fea0003800000 */
[----:B------:R0:W5:Y:S02]  /*3910*/  LDG.E.LTC128B R62, desc[UR36][R6.64+0xc0] ;  /* 0x0000c024063e7981 */ /* 0x000164000c1e1920 */
.L_x_81:
[----:B------:R-:W-:Y:S05]  /*3920*/  BSYNC B1 ;  /* 0x0000000000017941 */ /* 0x000fea0003800000 */
.L_x_80:
        /* <DEDUP_REMOVED lines=10> */
.L_x_83:
[----:B------:R-:W-:Y:S05]  /*39d0*/  BSYNC B1 ;  /* 0x0000000000017941 */ /* 0x000fea0003800000 */
.L_x_82:
        /* <DEDUP_REMOVED lines=9> */
.L_x_85:
[----:B------:R-:W-:Y:S05]  /*3a70*/  BSYNC B1 ;  /* 0x0000000000017941 */ /* 0x000fea0003800000 */
.L_x_84:
        /* <DEDUP_REMOVED lines=9> */
.L_x_87:
[----:B------:R-:W-:Y:S05]  /*3b10*/  BSYNC B1 ;  /* 0x0000000000017941 */ /* 0x000fea0003800000 */
.L_x_86:
[----:B-----5:R-:W-:Y:S01]  /*3b20*/  LOP3.LUT R63, R62, 0xffffe000, RZ, 0xc0, !PT ;  /* 0xffffe0003e3f7812 */ /* 0x020fe200078ec0ff */
[----:B------:R-:W-:Y:S01]  /*3b30*/  BSSY B1, `(.L_x_88) ;  /* 0x000000a000017945 */ /* 0x000fe20003800000 */
[----:B------:R-:W-:Y:S01]  /*3b40*/  ISETP.GT.AND P1, PT, R4, 0x38, PT ;  /* 0x000000380400780c */ /* 0x000fe20003f24270 */
[----:B------:R-:W-:Y:S02]  /*3b50*/  IMAD.MOV.U32 R68, RZ, RZ, R62 ;  /* 0x000000ffff447224 */ /* 0x000fe400078e003e */
[----:B------:R-:W-:-:S04]  /*3b60*/  FMUL R64, R63, R90 ;  /* 0x0000005a3f407220 */ /* 0x000fc80000400000 */
[----:B------:R-:W-:-:S05]  /*3b70*/  FFMA R83, R83, R88, R64 ;  /* 0x0000005853537223 */ /* 0x000fca0000000040 */
[----:B------:R-:W-:-:S05]  /*3b80*/  F2FP.TF32.F32.PACK_B R83, R83 ;  /* 0x00000053ff53723e */ /* 0x000fca00024050ff */
[----:B------:R0:W-:Y:S01]  /*3b90*/  @P0 STG.E desc[UR36][R20.64+0xc4], R83 ;  /* 0x0000c45314000986 */ /* 0x0001e2000c101924 */
[----:B------:R-:W-:-:S13]  /*3ba0*/  ISETP.GT.AND P0, PT, R3, RZ, P1 ;  /* 0x000000ff0300720c */ /* 0x000fda0000f04270 */
[----:B0-----:R-:W-:Y:S05]  /*3bb0*/  @!P0 BRA `(.L_x_89) ;  /* 0x0000000000048947 */ /* 0x001fea0003800000 */
[----:B------:R0:W5:Y:S02]  /*3bc0*/  LDG.E.LTC128B R68, desc[UR36][R6.64+0xe0] ;  /* 0x0000e02406447981 */ /* 0x000164000c1e1920 */
.L_x_89:
[----:B------:R-:W-:Y:S05]  /*3bd0*/  BSYNC B1 ;  /* 0x0000000000017941 */ /* 0x000fea0003800000 */
.L_x_88:
[----:B-----5:R-:W-:Y:S01]  /*3be0*/  LOP3.LUT R63, R68, 0xffffe000, RZ, 0xc0, !PT ;  /* 0xffffe000443f7812 */ /* 0x020fe200078ec0ff */
[----:B------:R-:W-:Y:S04]  /*3bf0*/  BSSY B1, `(.L_x_90) ;  /* 0x000000f000017945 */ /* 0x000fe80003800000 */
[----:B------:R-:W-:-:S04]  /*3c00*/  FMUL R63, R63, R90 ;  /* 0x0000005a3f3f7220 */ /* 0x000fc80000400000 */
[----:B------:R-:W-:-:S05]  /*3c10*/  FFMA R73, R84, R88, R63 ;  /* 0x0000005854497223 */ /* 0x000fca000000003f */
[----:B------:R-:W-:-:S05]  /*3c20*/  F2FP.TF32.F32.PACK_B R73, R73 ;  /* 0x00000049ff49723e */ /* 0x000fca00024050ff */
[----:B------:R0:W-:Y:S01]  /*3c30*/  @P0 STG.E desc[UR36][R12.64+0xe0], R73 ;  /* 0x0000e0490c000986 */ /* 0x0001e2000c101924 */
[----:B------:R-:W-:-:S05]  /*3c40*/  IADD3 R64, P0, R5, R20, RZ ;  /* 0x0000001405407210 */ /* 0x000fca0007f1e0ff */
[----:B------:R-:W-:Y:S01]  /*3c50*/  IMAD.X R65, R91, 0x1, R21, P0 ;  /* 0x000000015b417824 */ /* 0x000fe200000e0615 */
[----:B------:R-:W-:-:S05]  /*3c60*/  IADD3 R66, P0, R5, R20, RZ ;  /* 0x0000001405427210 */ /* 0x000fca0007f1e0ff */
[----:B------:R-:W-:Y:S01]  /*3c70*/  IMAD.X R67, R91, 0x1, R21, P0 ;  /* 0x000000015b437824 */ /* 0x000fe200000e0615 */
[----:B------:R-:W-:-:S05]  /*3c80*/  IADD3 R62, P0, R5, R12, RZ ;  /* 0x0000000c053e7210 */ /* 0x000fca0007f1e0ff */
[----:B------:R-:W-:Y:S01]  /*3c90*/  IMAD.X R63, R91, 0x1, R13, P0 ;  /* 0x000000015b3f7824 */ /* 0x000fe200000e060d */
[----:B------:R-:W-:-:S04]  /*3ca0*/  ISETP.GT.AND P0, PT, R4, 0x39, PT ;  /* 0x000000390400780c */ /* 0x000fc80003f04270 */
[----:B------:R-:W-:-:S13]  /*3cb0*/  ISETP.GT.AND P4, PT, R3, RZ, P0 ;  /* 0x000000ff0300720c */ /* 0x000fda0000784270 */
[----:B0-----:R-:W-:Y:S05]  /*3cc0*/  @!P4 BRA `(.L_x_91) ;  /* 0x000000000004c947 */ /* 0x001fea0003800000 */
[----:B------:R0:W5:Y:S02]  /*3cd0*/  LDG.E.LTC128B R68, desc[UR36][R6.64+0xe4] ;  /* 0x0000e42406447981 */ /* 0x000164000c1e1920 */
.L_x_91:
[----:B------:R-:W-:Y:S05]  /*3ce0*/  BSYNC B1 ;  /* 0x0000000000017941 */ /* 0x000fea0003800000 */
.L_x_90:
        /* <DEDUP_REMOVED lines=9> */
.L_x_93:
[----:B------:R-:W-:Y:S05]  /*3d80*/  BSYNC B1 ;  /* 0x0000000000017941 */ /* 0x000fea0003800000 */
.L_x_92:
        /* <DEDUP_REMOVED lines=9> */
.L_x_95:
[----:B------:R-:W-:Y:S05]  /*3e20*/  BSYNC B1 ;  /* 0x0000000000017941 */ /* 0x000fea0003800000 */
.L_x_94:
[----:B-----5:R-:W-:-:S05]  /*3e30*/  LOP3.LUT R5, R68, 0xffffe000, RZ, 0xc0, !PT ;  /* 0xffffe00044057812 */ /* 0x020fca00078ec0ff */
[----:B------:R-:W-:-:S04]  /*3e40*/  FMUL R4, R5, R90 ;  /* 0x0000005a05047220 */ /* 0x000fc80000400000 */
[----:B------:R-:W-:-:S05]  /*3e50*/  FFMA R87, R87, R88, R4 ;  /* 0x0000005857577223 */ /* 0x000fca0000000004 */
[----:B------:R-:W-:-:S05]  /*3e60*/  F2FP.TF32.F32.PACK_B R87, R87 ;  /* 0x00000057ff57723e */ /* 0x000fca00024050ff */
[----:B------:R0:W-:Y:S01]  /*3e70*/  @P4 STG.E desc[UR36][R20.64+0xe4], R87 ;  /* 0x0000e45714004986 */ /* 0x0001e2000c101924 */
[----:B------:R-:W-:-:S13]  /*3e80*/  ISETP.GT.AND P4, PT, R3, 0x80, P6 ;  /* 0x000000800300780c */ /* 0x000fda0003784270 */
[----:B------:R-:W2:Y:S01]  /*3e90*/  @P4 LDG.E.LTC128B R68, desc[UR36][R58.64] ;  /* 0x000000243a444981 */ /* 0x000ea2000c1e1920 */
[----:B------:R-:W-:Y:S01]  /*3ea0*/  BSSY B1, `(.L_x_96) ;  /* 0x000000a000017945 */ /* 0x000fe20003800000 */
[----:B--2---:R-:W-:-:S05]  /*3eb0*/  LOP3.LUT R5, R68, 0xffffe000, RZ, 0xc0, !PT ;  /* 0xffffe00044057812 */ /* 0x004fca00078ec0ff */
[----:B------:R-:W-:-:S04]  /*3ec0*/  FMUL R5, R5, R90 ;  /* 0x0000005a05057220 */ /* 0x000fc80000400000 */
[----:B------:R-:W-:-:S05]  /*3ed0*/  FFMA R5, R24, R88, R5 ;  /* 0x0000005818057223 */ /* 0x000fca0000000005 */
[----:B------:R-:W-:-:S05]  /*3ee0*/  F2FP.TF32.F32.PACK_B R5, R5 ;  /* 0x00000005ff05723e */ /* 0x000fca00024050ff */
[----:B------:R0:W-:Y:S01]  /*3ef0*/  @P4 STG.E desc[UR36][R62.64], R5 ;  /* 0x000000053e004986 */ /* 0x0001e2000c101924 */
[----:B------:R-:W-:-:S04]  /*3f00*/  ISETP.NE.AND P4, PT, R107, RZ, PT ;  /* 0x000000ff6b00720c */ /* 0x000fc80003f85270 */
[----:B------:R-:W-:-:S13]  /*3f10*/  ISETP.GT.AND P4, PT, R3, 0x80, P4 ;  /* 0x000000800300780c */ /* 0x000fda0002784270 */
[----:B0-----:R-:W-:Y:S05]  /*3f20*/  @!P4 BRA `(.L_x_97) ;  /* 0x000000000004c947 */ /* 0x001fea0003800000 */
[----:B------:R0:W5:Y:S02]  /*3f30*/  LDG.E.LTC128B R68, desc[UR36][R56.64+0x4] ;  /* 0x0000042438447981 */ /* 0x000164000c1e1920 */
.L_x_97:
[----:B------:R-:W-:Y:S05]  /*3f40*/  BSYNC B1 ;  /* 0x0000000000017941 */ /* 0x000fea0003800000 */
.L_x_96:
[----:B-----5:R-:W-:Y:S01]  /*3f50*/  LOP3.LUT R5, R68, 0xffffe000, RZ, 0xc0, !PT ;  /* 0xffffe00044057812 */ /* 0x020fe200078ec0ff */
[----:B------:R-:W-:Y:S01]  /*3f60*/  BSSY B1, `(.L_x_98) ;  /* 0x000000a000017945 */ /* 0x000fe20003800000 */
[----:B------:R-:W-:-:S03]  /*3f70*/  ISETP.GT.AND P6, PT, R3, 0x88, P6 ;  /* 0x000000880300780c */ /* 0x000fc600037c4270 */
[----:B------:R-:W-:Y:S01]  /*3f80*/  FMUL R4, R5, R90 ;  /* 0x0000005a05047220 */ /* 0x000fe20000400000 */
[----:B------:R-:W-:-:S03]  /*3f90*/  @P4 IMAD.MOV.U32 R5, RZ, RZ, R63 ;  /* 0x000000ffff054224 */ /* 0x000fc600078e003f */
[----:B------:R-:W-:Y:S01]  /*3fa0*/  FFMA R25, R25, R88, R4 ;  /* 0x0000005819197223 */ /* 0x000fe20000000004 */
[----:B------:R-:W-:-:S04]  /*3fb0*/  @P4 IMAD.MOV.U32 R4, RZ, RZ, R62 ;  /* 0x000000ffff044224 */ /* 0x000fc800078e003e */
[----:B------:R-:W-:-:S05]  /*3fc0*/  F2FP.TF32.F32.PACK_B R25, R25 ;  /* 0x00000019ff19723e */ /* 0x000fca00024050ff */
[----:B------:R2:W-:Y:S01]  /*3fd0*/  @P4 STG.E desc[UR36][R4.64+0x4], R25 ;  /* 0x0000041904004986 */ /* 0x0005e2000c101924 */
[----:B------:R-:W-:Y:S05]  /*3fe0*/  @!P6 BRA `(.L_x_99) ;  /* 0x000000000004e947 */ /* 0x000fea0003800000 */
[----:B------:R0:W5:Y:S02]  /*3ff0*/  LDG.E.LTC128B R68, desc[UR36][R60.64] ;  /* 0x000000243c447981 */ /* 0x000164000c1e1920 */
.L_x_99:
[----:B------:R-:W-:Y:S05]  /*4000*/  BSYNC B1 ;  /* 0x0000000000017941 */ /* 0x000fea0003800000 */
.L_x_98:
[----:B--2--5:R-:W-:Y:S01]  /*4010*/  LOP3.LUT R5, R68, 0xffffe000, RZ, 0xc0, !PT ;  /* 0xffffe00044057812 */ /* 0x024fe200078ec0ff */
[----:B------:R-:W-:Y:S01]  /*4020*/  BSSY B1, `(.L_x_100) ;  /* 0x0000009000017945 */ /* 0x000fe20003800000 */
[----:B------:R-:W-:-:S03]  /*4030*/  ISETP.NE.AND P4, PT, R107, RZ, PT ;  /* 0x000000ff6b00720c */ /* 0x000fc60003f85270 */
[----:B------:R-:W-:Y:S01]  /*4040*/  FMUL R5, R5, R90 ;  /* 0x0000005a05057220 */ /* 0x000fe20000400000 */
[----:B------:R-:W-:-:S03]  /*4050*/  ISETP.GT.AND P4, PT, R3, 0x88, P4 ;  /* 0x000000880300780c */ /* 0x000fc60002784270 */
[----:B------:R-:W-:-:S05]  /*4060*/  FFMA R5, R26, R88, R5 ;  /* 0x000000581a057223 */ /* 0x000fca0000000005 */
[----:B------:R-:W-:-:S05]  /*4070*/  F2FP.TF32.F32.PACK_B R5, R5 ;  /* 0x00000005ff05723e */ /* 0x000fca00024050ff */
[----:B------:R2:W-:Y:S01]  /*4080*/  @P6 STG.E desc[UR36][R64.64], R5 ;  /* 0x0000000540006986 */ /* 0x0005e2000c101924 */
[----:B------:R-:W-:Y:S05]  /*4090*/  @!P4 BRA `(.L_x_101) ;  /* 0x000000000004c947 */ /* 0x000fea0003800000 */
[----:B------:R0:W5:Y:S02]  /*40a0*/  LDG.E.LTC128B R68, desc[UR36][R8.64+0x4] ;  /* 0x0000042408447981 */ /* 0x000164000c1e1920 */
.L_x_101:
[----:B------:R-:W-:Y:S05]  /*40b0*/  BSYNC B1 ;  /* 0x0000000000017941 */ /* 0x000fea0003800000 */
.L_x_100:
[----:B--2--5:R-:W-:Y:S01]  /*40c0*/  LOP3.LUT R5, R68, 0xffffe000, RZ, 0xc0, !PT ;  /* 0xffffe00044057812 */ /* 0x024fe200078ec0ff */
[----:B------:R-:W-:Y:S01]  /*40d0*/  BSSY B1, `(.L_x_102) ;  /* 0x0000009000017945 */ /* 0x000fe20003800000 */
[----:B------:R-:W-:-:S03]  /*40e0*/  ISETP.NE.AND P6, PT, R108, RZ, PT ;  /* 0x000000ff6c00720c */ /* 0x000fc60003fc5270 */
[----:B------:R-:W-:-:S04]  /*40f0*/  FMUL R4, R5, R90 ;  /* 0x0000005a05047220 */ /* 0x000fc80000400000 */
[----:B------:R-:W-:-:S05]  /*4100*/  FFMA R27, R27, R88, R4 ;  /* 0x000000581b1b7223 */ /* 0x000fca0000000004 */
[----:B------:R-:W-:-:S05]  /*4110*/  F2FP.TF32.F32.PACK_B R27, R27 ;  /* 0x0000001bff1b723e */ /* 0x000fca00024050ff */
[----:B------:R2:W-:Y:S01]  /*4120*/  @P4 STG.E desc[UR36][R66.64+0x4], R27 ;  /* 0x0000041b42004986 */ /* 0x0005e2000c101924 */
[----:B------:R-:W-:-:S13]  /*4130*/  ISETP.GT.AND P4, PT, R3, 0x80, P6 ;  /* 0x000000800300780c */ /* 0x000fda0003784270 */
[----:B--2---:R-:W-:Y:S05]  /*4140*/  @!P4 BRA `(.L_x_103) ;  /* 0x000000000004c947 */ /* 0x004fea0003800000 */
[----:B------:R2:W5:Y:S02]  /*4150*/  LDG.E.LTC128B R68, desc[UR36][R56.64+0x20] ;  /* 0x0000202438447981 */ /* 0x000564000c1e1920 */
.L_x_103:
[----:B------:R-:W-:Y:S05]  /*4160*/  BSYNC B1 ;  /* 0x0000000000017941 */ /* 0x000fea0003800000 */
.L_x_102:
[----:B-----5:R-:W-:Y:S01]  /*4170*/  LOP3.LUT R5, R68, 0xffffe000, RZ, 0xc0, !PT ;  /* 0xffffe00044057812 */ /* 0x020fe200078ec0ff */
[----:B------:R-:W-:Y:S01]  /*4180*/  @P4 IMAD.MOV.U32 R4, RZ, RZ, R62 ;  /* 0x000000ffff044224 */ /* 0x000fe200078e003e */
[----:B------:R-:W-:Y:S01]  /*4190*/  ISETP.NE.AND P6, PT, R109, RZ, PT ;  /* 0x000000ff6d00720c */ /* 0x000fe20003fc5270 */
[----:B------:R-:W-:Y:S02]  /*41a0*/  BSSY B1, `(.L_x_104) ;  /* 0x0000009000017945 */ /* 0x000fe40003800000 */
[----:B------:R-:W-:-:S04]  /*41b0*/  FMUL R5, R5, R90 ;  /* 0x0000005a05057220 */ /* 0x000fc80000400000 */
[----:B-1--4-:R-:W-:Y:S01]  /*41c0*/  FFMA R7, R28, R88, R5 ;  /* 0x000000581c077223 */ /* 0x012fe20000000005 */
[----:B------:R-:W-:-:S04]  /*41d0*/  @P4 IMAD.MOV.U32 R5, RZ, RZ, R63 ;  /* 0x000000ffff054224 */ /* 0x000fc800078e003f */
[----:B------:R-:W-:-:S05]  /*41e0*/  F2FP.TF32.F32.PACK_B R7, R7 ;  /* 0x00000007ff07723e */ /* 0x000fca00024050ff */
[----:B------:R1:W-:Y:S01]  /*41f0*/  @P4 STG.E desc[UR36][R4.64+0x20], R7 ;  /* 0x0000200704004986 */ /* 0x0003e2000c101924 */
[----:B------:R-:W-:-:S13]  /*4200*/  ISETP.GT.AND P4, PT, R3, 0x80, P6 ;  /* 0x000000800300780c */ /* 0x000fda0003784270 */
[----:B-1----:R-:W-:Y:S05]  /*4210*/  @!P4 BRA `(.L_x_105) ;  /* 0x000000000004c947 */ /* 0x002fea0003800000 */
[----:B------:R1:W5:Y:S02]  /*4220*/  LDG.E.LTC128B R68, desc[UR36][R56.64+0x24] ;  /* 0x0000242438447981 */ /* 0x000364000c1e1920 */
.L_x_105:
[----:B------:R-:W-:Y:S05]  /*4230*/  BSYNC B1 ;  /* 0x0000000000017941 */ /* 0x000fea0003800000 */
.L_x_104:
[----:B-----5:R-:W-:Y:S01]  /*4240*/  LOP3.LUT R5, R68, 0xffffe000, RZ, 0xc0, !PT ;  /* 0xffffe00044057812 */ /* 0x020fe200078ec0ff */
[----:B------:R-:W-:Y:S04]  /*4250*/  BSSY B1, `(.L_x_106) ;  /* 0x000000b000017945 */ /* 0x000fe80003800000 */
[----:B------:R-:W-:Y:S01]  /*4260*/  FMUL R4, R5, R90 ;  /* 0x0000005a05047220 */ /* 0x000fe20000400000 */
[----:B------:R-:W-:-:S03]  /*4270*/  @P4 IMAD.MOV.U32 R5, RZ, RZ, R63 ;  /* 0x000000ffff054224 */ /* 0x000fc600078e003f */
[----:B------:R-:W-:Y:S01]  /*4280*/  FFMA R29, R29, R88, R4 ;  /* 0x000000581d1d7223 */ /* 0x000fe20000000004 */
[----:B------:R-:W-:-:S04]  /*4290*/  @P4 IMAD.MOV.U32 R4, RZ, RZ, R62 ;  /* 0x000000ffff044224 */ /* 0x000fc800078e003e */
[----:B------:R-:W-:-:S05]  /*42a0*/  F2FP.TF32.F32.PACK_B R29, R29 ;  /* 0x0000001dff1d723e */ /* 0x000fca00024050ff */
[----:B------:R4:W-:Y:S01]  /*42b0*/  @P4 STG.E desc[UR36][R4.64+0x24], R29 ;  /* 0x0000241d04004986 */ /* 0x0009e2000c101924 */
[----:B------:R-:W-:-:S04]  /*42c0*/  ISETP.NE.AND P4, PT, R108, RZ, PT ;  /* 0x000000ff6c00720c */ /* 0x000fc80003f85270 */
[----:B------:R-:W-:-:S13]  /*42d0*/  ISETP.GT.AND P4, PT, R3, 0x88, P4 ;  /* 0x000000880300780c */ /* 0x000fda0002784270 */
[----:B----4-:R-:W-:Y:S05]  /*42e0*/  @!P4 BRA `(.L_x_107) ;  /* 0x000000000004c947 */ /* 0x010fea0003800000 */
[----:B------:R4:W5:Y:S02]  /*42f0*/  LDG.E.LTC128B R68, desc[UR36][R8.64+0x20] ;  /* 0x0000202408447981 */ /* 0x000964000c1e1920 */
.L_x_107:
[----:B------:R-:W-:Y:S05]  /*4300*/  BSYNC B1 ;  /* 0x0000000000017941 */ /* 0x000fea0003800000 */
.L_x_106:
        /* <DEDUP_REMOVED lines=9> */
.L_x_109:
[----:B------:R-:W-:Y:S05]  /*43a0*/  BSYNC B1 ;  /* 0x0000000000017941 */ /* 0x000fea0003800000 */
.L_x_108:
[----:B-----5:R-:W-:Y:S01]  /*43b0*/  LOP3.LUT R5, R68, 0xffffe000, RZ, 0xc0, !PT ;  /* 0xffffe00044057812 */ /* 0x020fe200078ec0ff */
[----:B------:R-:W-:Y:S01]  /*43c0*/  BSSY B1, `(.L_x_110) ;  /* 0x000000b000017945 */ /* 0x000fe20003800000 */
[----:B------:R-:W-:-:S03]  /*43d0*/  ISETP.NE.AND P6, PT, R102, RZ, PT ;  /* 0x000000ff6600720c */ /* 0x000fc60003fc5270 */
[----:B------:R-:W-:Y:S01]  /*43e0*/  FMUL R4, R5, R90 ;  /* 0x0000005a05047220 */ /* 0x000fe20000400000 */
[----:B------:R-:W-:-:S03]  /*43f0*/  @P4 IMAD.MOV.U32 R5, RZ, RZ, R11 ;  /* 0x000000ffff054224 */ /* 0x000fc600078e000b */
[----:B------:R-:W-:Y:S01]  /*4400*/  FFMA R31, R31, R88, R4 ;  /* 0x000000581f1f7223 */ /* 0x000fe20000000004 */
[----:B------:R-:W-:-:S04]  /*4410*/  @P4 IMAD.MOV.U32 R4, RZ, RZ, R10 ;  /* 0x000000ffff044224 */ /* 0x000fc800078e000a */
[----:B------:R-:W-:-:S05]  /*4420*/  F2FP.TF32.F32.PACK_B R31, R31 ;  /* 0x0000001fff1f723e */ /* 0x000fca00024050ff */
[----:B------:R0:W-:Y:S01]  /*4430*/  @P4 STG.E desc[UR36][R4.64+0x24], R31 ;  /* 0x0000241f04004986 */ /* 0x0001e2000c101924 */
[----:B------:R-:W-:-:S13]  /*4440*/  ISETP.GT.AND P4, PT, R3, 0x80, P6 ;  /* 0x000000800300780c */ /* 0x000fda0003784270 */
[----:B0-----:R-:W-:Y:S05]  /*4450*/  @!P4 BRA `(.L_x_111) ;  /* 0x000000000004c947 */ /* 0x001fea0003800000 */
[----:B------:R0:W5:Y:S02]  /*4460*/  LDG.E.LTC128B R68, desc[UR36][R56.64+0x40] ;  /* 0x0000402438447981 */ /* 0x000164000c1e1920 */
.L_x_111:
[----:B------:R-:W-:Y:S05]  /*4470*/  BSYNC B1 ;  /* 0x0000000000017941 */ /* 0x000fea0003800000 */
.L_x_110:
[----:B-----5:R-:W-:Y:S01]  /*4480*/  LOP3.LUT R5, R68, 0xffffe000, RZ, 0xc0, !PT ;  /* 0xffffe00044057812 */ /* 0x020fe200078ec0ff */
[----:B------:R-:W-:Y:S01]  /*4490*/  @P4 IMAD.MOV.U32 R4, RZ, RZ, R62 ;  /* 0x000000ffff044224 */ /* 0x000fe200078e003e */
[----:B------:R-:W-:Y:S01]  /*44a0*/  ISETP.NE.AND P6, PT, R92, RZ, PT ;  /* 0x000000ff5c00720c */ /* 0x000fe20003fc5270 */
[----:B------:R-:W-:Y:S02]  /*44b0*/  BSSY B1, `(.L_x_112) ;  /* 0x0000009000017945 */ /* 0x000fe40003800000 */
[----:B------:R-:W-:-:S04]  /*44c0*/  FMUL R5, R5, R90 ;  /* 0x0000005a05057220 */ /* 0x000fc80000400000 */
[----:B------:R-:W-:Y:S01]  /*44d0*/  FFMA R7, R32, R88, R5 ;  /* 0x0000005820077223 */ /* 0x000fe20000000005 */
[----:B------:R-:W-:-:S04]  /*44e0*/  @P4 IMAD.MOV.U32 R5, RZ, RZ, R63 ;  /* 0x000000ffff054224 */ /* 0x000fc800078e003f */
[----:B------:R-:W-:-:S05]  /*44f0*/  F2FP.TF32.F32.PACK_B R7, R7 ;  /* 0x00000007ff07723e */ /* 0x000fca00024050ff */
[----:B------:R0:W-:Y:S01]  /*4500*/  @P4 STG.E desc[UR36][R4.64+0x40], R7 ;  /* 0x0000400704004986 */ /* 0x0001e2000c101924 */
[----:B------:R-:W-:-:S13]  /*4510*/  ISETP.GT.AND P4, PT, R3, 0x80, P6 ;  /* 0x000000800300780c */ /* 0x000fda0003784270 */
[----:B0-----:R-:W-:Y:S05]  /*4520*/  @!P4 BRA `(.L_x_113) ;  /* 0x000000000004c947 */ /* 0x001fea0003800000 */
[----:B------:R0:W5:Y:S02]  /*4530*/  LDG.E.LTC128B R68, desc[UR36][R56.64+0x44] ;  /* 0x0000442438447981 */ /* 0x000164000c1e1920 */
.L_x_113:
[----:B------:R-:W-:Y:S05]  /*4540*/  BSYNC B1 ;  /* 0x0000000000017941 */ /* 0x000fea0003800000 */
.L_x_112:
        /* <DEDUP_REMOVED lines=10> */
[----:B0-----:R-:W-:Y:S05]  /*45f0*/  @!P4 BRA `(.L_x_115) ;  /* 0x000000000004c947 */ /* 0x001fea0003800000 */
[----:B------:R0:W5:Y:S02]  /*4600*/  LDG.E.LTC128B R68, desc[UR36][R8.64+0x40] ;  /* 0x0000402408447981 */ /* 0x000164000c1e1920 */
.L_x_115:
[----:B------:R-:W-:Y:S05]  /*4610*/  BSYNC B1 ;  /* 0x0000000000017941 */ /* 0x000fea0003800000 */
.L_x_114:
[----:B-----5:R-:W-:Y:S01]  /*4620*/  LOP3.LUT R5, R68, 0xffffe000, RZ, 0xc0, !PT ;  /* 0xffffe00044057812 */ /* 0x020fe200078ec0ff */
[----:B------:R-:W-:Y:S01]  /*4630*/  @P4 IMAD.MOV.U32 R4, RZ, RZ, R10 ;  /* 0x000000ffff044224 */ /* 0x000fe200078e000a */
[----:B------:R-:W-:Y:S03]  /*4640*/  BSSY B1, `(.L_x_116) ;  /* 0x0000009000017945 */ /* 0x000fe60003800000 */
        /* <DEDUP_REMOVED lines=8> */
.L_x_117:
[----:B------:R-:W-:Y:S05]  /*46d0*/  BSYNC B1 ;  /* 0x0000000000017941 */ /* 0x000fea0003800000 */
.L_x_116:
        /* <DEDUP_REMOVED lines=12> */
.L_x_119:
[----:B------:R-:W-:Y:S05]  /*47a0*/  BSYNC B1 ;  /* 0x0000000000017941 */ /* 0x000fea0003800000 */
.L_x_118:
        /* <DEDUP_REMOVED lines=12> */
.L_x_121:
[----:B------:R-:W-:Y:S05]  /*4870*/  BSYNC B1 ;  /* 0x0000000000017941 */ /* 0x000fea0003800000 */
.L_x_120:
        /* <DEDUP_REMOVED lines=12> */
.L_x_123:
[----:B------:R-:W-:Y:S05]  /*4940*/  BSYNC B1 ;  /* 0x0000000000017941 */ /* 0x000fea0003800000 */
.L_x_122:
        /* <DEDUP_REMOVED lines=11> */
.L_x_125:
[----:B------:R-:W-:Y:S05]  /*4a00*/  BSYNC B1 ;  /* 0x0000000000017941 */ /* 0x000fea0003800000 */
.L_x_124:
        /* <DEDUP_REMOVED lines=12> */
.L_x_127:
[----:B------:R-:W-:Y:S05]  /*4ad0*/  BSYNC B1 ;  /* 0x0000000000017941 */ /* 0x000fea0003800000 */
.L_x_126:
        /* <DEDUP_REMOVED lines=12> */
.L_x_129:
[----:B------:R-:W-:Y:S05]  /*4ba0*/  BSYNC B1 ;  /* 0x0000000000017941 */ /* 0x000fea0003800000 */
.L_x_128:
        /* <DEDUP_REMOVED lines=12> */
.L_x_131:
[----:B------:R-:W-:Y:S05]  /*4c70*/  BSYNC B1 ;  /* 0x0000000000017941 */ /* 0x000fea0003800000 */
.L_x_130:
        /* <DEDUP_REMOVED lines=11> */
.L_x_133:
[----:B------:R-:W-:Y:S05]  /*4d30*/  BSYNC B1 ;  /* 0x0000000000017941 */ /* 0x000fea0003800000 */
.L_x_132:
        /* <DEDUP_REMOVED lines=12> */
.L_x_135:
[----:B------:R-:W-:Y:S05]  /*4e00*/  BSYNC B1 ;  /* 0x0000000000017941 */ /* 0x000fea0003800000 */
.L_x_134:
        /* <DEDUP_REMOVED lines=11> */
.L_x_137:
[----:B------:R-:W-:Y:S05]  /*4ec0*/  BSYNC B1 ;  /* 0x0000000000017941 */ /* 0x000fea0003800000 */
.L_x_136:
        /* <DEDUP_REMOVED lines=11> */
.L_x_139:
[----:B------:R-:W-:Y:S05]  /*4f80*/  BSYNC B1 ;  /* 0x0000000000017941 */ /* 0x000fea0003800000 */
.L_x_138:
[----:B-----5:R-:W-:Y:S01]  /*4f90*/  LOP3.LUT R5, R68, 0xffffe000, RZ, 0xc0, !PT ;  /* 0xffffe00044057812 */ /* 0x020fe200078ec0ff */
[----:B------:R-:W-:Y:S01]  /*4fa0*/  @P4 IMAD.MOV.U32 R4, RZ, RZ, R10 ;  /* 0x000000ffff044224 */ /* 0x000fe200078e000a */
[----:B------:R-:W-:Y:S01]  /*4fb0*/  ISETP.GT.AND P5, PT, R3, 0x88, P5 ;  /* 0x000000880300780c */ /* 0x000fe20002fa4270 */
[----:B------:R-:W-:Y:S02]  /*4fc0*/  BSSY B1, `(.L_x_140) ;  /* 0x0000008000017945 */ /* 0x000fe40003800000 */
[----:B------:R-:W-:-:S04]  /*4fd0*/  FMUL R5, R5, R90 ;  /* 0x0000005a05057220 */ /* 0x000fc80000400000 */
[----:B------:R-:W-:Y:S01]  /*4fe0*/  FFMA R7, R46, R88, R5 ;  /* 0x000000582e077223 */ /* 0x000fe20000000005 */
[----:B------:R-:W-:-:S04]  /*4ff0*/  @P4 IMAD.MOV.U32 R5, RZ, RZ, R11 ;  /* 0x000000ffff054224 */ /* 0x000fc800078e000b */
[----:B------:R-:W-:-:S05]  /*5000*/  F2FP.TF32.F32.PACK_B R7, R7 ;  /* 0x00000007ff07723e */ /* 0x000fca00024050ff */
[----:B------:R0:W-:Y:S01]  /*5010*/  @P4 STG.E desc[UR36][R4.64+0xa0], R7 ;  /* 0x0000a00704004986 */ /* 0x0001e2000c101924 */
[----:B------:R-:W-:Y:S05]  /*5020*/  @!P5 BRA `(.L_x_141) ;  /* 0x000000000004d947 */ /* 0x000fea0003800000 */
[----:B------:R0:W5:Y:S02]  /*5030*/  LDG.E.LTC128B R68, desc[UR36][R8.64+0xa4] ;  /* 0x0000a42408447981 */ /* 0x000164000c1e1920 */
.L_x_141:
[----:B------:R-:W-:Y:S05]  /*5040*/  BSYNC B1 ;  /* 0x0000000000017941 */ /* 0x000fea0003800000 */
.L_x_140:
[----:B0----5:R-:W-:Y:S01]  /*5050*/  LOP3.LUT R5, R68, 0xffffe000, RZ, 0xc0, !PT ;  /* 0xffffe00044057812 */ /* 0x021fe200078ec0ff */
        /* <DEDUP_REMOVED lines=10> */
.L_x_143:
[----:B------:R-:W-:Y:S05]  /*5100*/  BSYNC B1 ;  /* 0x0000000000017941 */ /* 0x000fea0003800000 */
.L_x_142:
[----:B0----5:R-:W-:Y:S01]  /*5110*/  LOP3.LUT R5, R68, 0xffffe000, RZ, 0xc0, !PT ;  /* 0xffffe00044057812 */ /* 0x021fe200078ec0ff */
        /* <DEDUP_REMOVED lines=10> */
.L_x_145:
[----:B------:R-:W-:Y:S05]  /*51c0*/  BSYNC B1 ;  /* 0x0000000000017941 */ /* 0x000fea0003800000 */
.L_x_144:
        /* <DEDUP_REMOVED lines=11> */
.L_x_147:
[----:B------:R-:W-:Y:S05]  /*5280*/  BSYNC B1 ;  /* 0x0000000000017941 */ /* 0x000fea0003800000 */
.L_x_146:
        /* <DEDUP_REMOVED lines=11> */
.L_x_149:
[----:B------:R-:W-:Y:S05]  /*5340*/  BSYNC B1 ;  /* 0x0000000000017941 */ /* 0x000fea0003800000 */
.L_x_148:
        /* <DEDUP_REMOVED lines=11> */
.L_x_151:
[----:B------:R-:W-:Y:S05]  /*5400*/  BSYNC B1 ;  /* 0x0000000000017941 */ /* 0x000fea0003800000 */
.L_x_150:
        /* <DEDUP_REMOVED lines=11> */
.L_x_153:
[----:B------:R-:W-:Y:S05]  /*54c0*/  BSYNC B1 ;  /* 0x0000000000017941 */ /* 0x000fea0003800000 */
.L_x_152:
        /* <DEDUP_REMOVED lines=9> */
.L_x_155:
[----:B------:R-:W-:Y:S05]  /*5560*/  BSYNC B1 ;  /* 0x0000000000017941 */ /* 0x000fea0003800000 */
.L_x_154:
        /* <DEDUP_REMOVED lines=11> */
.L_x_157:
[----:B------:R-:W-:Y:S05]  /*5620*/  BSYNC B1 ;  /* 0x0000000000017941 */ /* 0x000fea0003800000 */
.L_x_156:
[----:B------:R-:W-:Y:S05]  /*5630*/  @!P0 BRA `(.L_x_158) ;  /* 0x00000014008c8947 */ /* 0x000fea0003800000 */
[----:B-----5:R-:W-:-:S05]  /*5640*/  LOP3.LUT R3, R68, 0xffffe000, RZ, 0xc0, !PT ;  /* 0xffffe00044037812 */ /* 0x020fca00078ec0ff */
[----:B0-----:R-:W-:-:S04]  /*5650*/  FMUL R4, R3, R90 ;  /* 0x0000005a03047220 */ /* 0x001fc80000400000 */
[----:B------:R-:W-:-:S05]  /*5660*/  FFMA R55, R55, R88, R4 ;  /* 0x0000005837377223 */ /* 0x000fca0000000004 */
[----:B------:R-:W-:-:S05]  /*5670*/  F2FP.TF32.F32.PACK_B R55, R55 ;  /* 0x00000037ff37723e */ /* 0x000fca00024050ff */
[----:B------:R0:W-:Y:S01]  /*5680*/  STG.E desc[UR36][R10.64+0xe4], R55 ;  /* 0x0000e4370a007986 */ /* 0x0001e2000c101924 */
[----:B------:R-:W-:Y:S05]  /*5690*/  BRA `(.L_x_158) ;  /* 0x0000001400747947 */ /* 0x000fea0003800000 */
.L_x_35:
[----:B------:R-:W-:Y:S01]  /*56a0*/  ULDC.64 UR4, c[0x0][0x5c0] ;  /* 0x0001700000047ab9 */ /* 0x000fe20000000a00 */
[-C--:B------:R-:W-:Y:S01]  /*56b0*/  FMUL R5, R56, R88.reuse ;  /* 0x0000005838057220 */ /* 0x080fe20000400000 */
[----:B------:R-:W-:Y:S01]  /*56c0*/  LEA R8, P1, R104, UR4, 0x2 ;  /* 0x0000000468087c11 */ /* 0x000fe2000f8210ff */
[-C--:B------:R-:W-:Y:S01]  /*56d0*/  FMUL R57, R57, R88.reuse ;  /* 0x0000005839397220 */ /* 0x080fe20000400000 */
[----:B------:R-:W-:Y:S01]  /*56e0*/  ISETP.GT.AND P4, PT, R4, 0x1, PT ;  /* 0x000000010400780c */ /* 0x000fe20003f84270 */
[----:B------:R-:W-:Y:S01]  /*56f0*/  IMAD.SHL.U32 R15, R10, 0x20, RZ ;  /* 0x000000200a0f7824 */ /* 0x000fe200078e00ff */
[----:B------:R-:W-:Y:S01]  /*5700*/  LEA.HI.X R9, R104, UR5, R107, 0x2, P1 ;  /* 0x0000000568097c11 */ /* 0x000fe200088f146b */
[----:B--2---:R-:W-:Y:S01]  /*5710*/  IMAD.SHL.U32 R91, R10, 0x200, RZ ;  /* 0x000002000a5b7824 */ /* 0x004fe200078e00ff */
[----:B------:R-:W-:Y:S01]  /*5720*/  F2FP.TF32.F32.PACK_B R5, R5 ;  /* 0x00000005ff05723e */ /* 0x000fe200024050ff */
[-C--:B------:R-:W-:Y:S01]  /*5730*/  FMUL R59, R59, R88.reuse ;  /* 0x000000583b3b7220 */ /* 0x080fe20000400000 */
[C---:B------:R-:W-:Y:S01]  /*5740*/  ISETP.GT.AND P1, PT, R3.reuse, RZ, P4 ;  /* 0x000000ff0300720c */ /* 0x040fe20002724270 */
[-C--:B------:R-:W-:Y:S01]  /*5750*/  FMUL R13, R58, R88.reuse ;  /* 0x000000583a0d7220 */ /* 0x080fe20000400000 */
[C-C-:B------:R-:W-:Y:S01]  /*5760*/  SHF.L.U64.HI R7, R10.reuse, 0x5, R11.reuse ;  /* 0x000000050a077819 */ /* 0x140fe2000001020b */
[----:B------:R0:W-:Y:S01]  /*5770*/  @P0 STG.E desc[UR36][R8.64], R5 ;  /* 0x0000000508000986 */ /* 0x0001e2000c101924 */
[----:B------:R-:W-:Y:S01]  /*5780*/  ISETP.GT.AND P0, PT, R3, 0x8, P4 ;  /* 0x000000080300780c */ /* 0x000fe20002704270 */
[-C--:B------:R-:W-:Y:S01]  /*5790*/  FMUL R61, R61, R88.reuse ;  /* 0x000000583d3d7220 */ /* 0x080fe20000400000 */
[----:B------:R-:W-:Y:S01]  /*57a0*/  SHF.L.U64.HI R89, R10, 0x9, R11 ;  /* 0x000000090a597819 */ /* 0x000fe2000001020b */
[----:B------:R-:W-:Y:S01]  /*57b0*/  FMUL R63, R63, R88 ;  /* 0x000000583f3f7220 */ /* 0x000fe20000400000 */
[----:B------:R-:W-:Y:S01]  /*57c0*/  IADD3 R10, P2, R15, R8, RZ ;  /* 0x000000080f0a7210 */ /* 0x000fe20007f5e0ff */
[-C--:B------:R-:W-:Y:S01]  /*57d0*/  FMUL R65, R65, R88.reuse ;  /* 0x0000005841417220 */ /* 0x080fe20000400000 */
[----:B------:R-:W-:Y:S01]  /*57e0*/  F2FP.TF32.F32.PACK_B R57, R57 ;  /* 0x00000039ff39723e */ /* 0x000fe200024050ff */
[----:B------:R-:W-:Y:S01]  /*57f0*/  FMUL R67, R67, R88 ;  /* 0x0000005843437220 */ /* 0x000fe20000400000 */
[----:B------:R-:W-:Y:S01]  /*5800*/  F2FP.TF32.F32.PACK_B R59, R59 ;  /* 0x0000003bff3b723e */ /* 0x000fe200024050ff */
[----:B------:R-:W-:Y:S01]  /*5810*/  IMAD.X R11, R7, 0x1, R9, P2 ;  /* 0x00000001070b7824 */ /* 0x000fe200010e0609 */
[----:B------:R-:W-:Y:S01]  /*5820*/  ISETP.GT.AND P5, PT, R4, 0x8, PT ;  /* 0x000000080400780c */ /* 0x000fe20003fa4270 */
[----:B------:R-:W-:Y:S01]  /*5830*/  @P1 STG.E desc[UR36][R8.64+0x4], R57 ;  /* 0x0000043908001986 */ /* 0x000fe2000c101924 */
[----:B------:R-:W-:Y:S01]  /*5840*/  IADD3 R6, P1, P2, R91, R8, R15 ;  /* 0x000000085b067210 */ /* 0x000fe20007a3e00f */
[-C--:B0-----:R-:W-:Y:S01]  /*5850*/  FMUL R5, R60, R88.reuse ;  /* 0x000000583c057220 */ /* 0x081fe20000400000 */
[C---:B------:R-:W-:Y:S01]  /*5860*/  ISETP.GT.AND P4, PT, R4.reuse, 0x9, PT ;  /* 0x000000090400780c */ /* 0x040fe20003f84270 */
[----:B------:R-:W-:Y:S01]  /*5870*/  @P0 STG.E desc[UR36][R10.64+0x4], R59 ;  /* 0x0000043b0a000986 */ /* 0x000fe2000c101924 */
[----:B------:R-:W-:Y:S01]  /*5880*/  ISETP.GT.AND P3, PT, R3, 0x8, P6 ;  /* 0x000000080300780c */ /* 0x000fe20003764270 */
[-C--:B------:R-:W-:Y:S01]  /*5890*/  FMUL R69, R69, R88.reuse ;  /* 0x0000005845457220 */ /* 0x080fe20000400000 */
[----:B------:R-:W-:Y:S01]  /*58a0*/  IADD3.X R7, R89, R9, R7, P1, P2 ;  /* 0x0000000959077210 */ /* 0x000fe20000fe4407 */
[-C--:B------:R-:W-:Y:S01]  /*58b0*/  FMUL R71, R71, R88.reuse ;  /* 0x0000005847477220 */ /* 0x080fe20000400000 */
[----:B------:R-:W-:Y:S01]  /*58c0*/  ISETP.GT.AND P1, PT, R3, RZ, P5 ;  /* 0x000000ff0300720c */ /* 0x000fe20002f24270 */
[-C--:B------:R-:W-:Y:S01]  /*58d0*/  FMUL R73, R73, R88.reuse ;  /* 0x0000005849497220 */ /* 0x080fe20000400000 */
[----:B------:R-:W-:Y:S01]  /*58e0*/  ISETP.GT.AND P0, PT, R3, RZ, P4 ;  /* 0x000000ff0300720c */ /* 0x000fe20002704270 */
[-C--:B------:R-:W-:Y:S01]  /*58f0*/  FMUL R75, R75, R88.reuse ;  /* 0x000000584b4b7220 */ /* 0x080fe20000400000 */
[----:B------:R-:W-:Y:S01]  /*5900*/  F2FP.TF32.F32.PACK_B R13, R13 ;  /* 0x0000000dff0d723e */ /* 0x000fe200024050ff */
[-C--:B------:R-:W-:Y:S01]  /*5910*/  FMUL R77, R77, R88.reuse ;  /* 0x000000584d4d7220 */ /* 0x080fe20000400000 */
[----:B------:R-:W-:Y:S01]  /*5920*/  F2FP.TF32.F32.PACK_B R5, R5 ;  /* 0x00000005ff05723e */ /* 0x000fe200024050ff */
[-C--:B------:R-:W-:Y:S01]  /*5930*/  FMUL R79, R79, R88.reuse ;  /* 0x000000584f4f7220 */ /* 0x080fe20000400000 */
[----:B------:R-:W-:Y:S01]  /*5940*/  F2FP.TF32.F32.PACK_B R61, R61 ;  /* 0x0000003dff3d723e */ /* 0x000fe200024050ff */
[----:B------:R0:W-:Y:S01]  /*5950*/  @P3 STG.E desc[UR36][R10.64], R13 ;  /* 0x0000000d0a003986 */ /* 0x0001e2000c101924 */
[----:B------:R-:W-:Y:S01]  /*5960*/  F2FP.TF32.F32.PACK_B R63, R63 ;  /* 0x0000003fff3f723e */ /* 0x000fe200024050ff */
[-C--:B------:R-:W-:Y:S01]  /*5970*/  FMUL R81, R81, R88.reuse ;  /* 0x0000005851517220 */ /* 0x080fe20000400000 */
[C---:B------:R-:W-:Y:S01]  /*5980*/  ISETP.GT.AND P3, PT, R4.reuse, 0x10, PT ;  /* 0x000000100400780c */ /* 0x040fe20003f64270 */
[----:B------:R1:W-:Y:S01]  /*5990*/  @P1 STG.E desc[UR36][R8.64+0x20], R5 ;  /* 0x0000200508001986 */ /* 0x0003e2000c101924 */
[----:B------:R-:W-:Y:S01]  /*59a0*/  ISETP.GT.AND P1, PT, R3, 0x8, P5 ;  /* 0x000000080300780c */ /* 0x000fe20002f24270 */
[-C--:B------:R-:W-:Y:S01]  /*59b0*/  FMUL R83, R83, R88.reuse ;  /* 0x0000005853537220 */ /* 0x080fe20000400000 */
[----:B------:R-:W-:Y:S01]  /*59c0*/  ISETP.GT.AND P2, PT, R4, 0x11, PT ;  /* 0x000000110400780c */ /* 0x000fe20003f44270 */
[----:B------:R-:W-:Y:S01]  /*59d0*/  @P0 STG.E desc[UR36][R8.64+0x24], R61 ;  /* 0x0000243d08000986 */ /* 0x000fe2000c101924 */
[----:B------:R-:W-:Y:S01]  /*59e0*/  ISETP.GT.AND P0, PT, R3, 0x8, P4 ;  /* 0x000000080300780c */ /* 0x000fe20002704270 */
[-C--:B------:R-:W-:Y:S01]  /*59f0*/  FMUL R85, R85, R88.reuse ;  /* 0x0000005855557220 */ /* 0x080fe20000400000 */
[----:B------:R-:W-:Y:S01]  /*5a00*/  F2FP.TF32.F32.PACK_B R65, R65 ;  /* 0x00000041ff41723e */ /* 0x000fe200024050ff */
[-C--:B0-----:R-:W-:Y:S01]  /*5a10*/  FMUL R13, R62, R88.reuse ;  /* 0x000000583e0d7220 */ /* 0x081fe20000400000 */
[----:B------:R-:W-:Y:S01]  /*5a20*/  F2FP.TF32.F32.PACK_B R67, R67 ;  /* 0x00000043ff43723e */ /* 0x000fe200024050ff */
[-C--:B------:R-:W-:Y:S01]  /*5a30*/  FMUL R87, R87, R88.reuse ;  /* 0x0000005857577220 */ /* 0x080fe20000400000 */
[----:B------:R-:W-:Y:S01]  /*5a40*/  F2FP.TF32.F32.PACK_B R69, R69 ;  /* 0x00000045ff45723e */ /* 0x000fe200024050ff */
[-C--:B-1----:R-:W-:Y:S01]  /*5a50*/  FMUL R5, R64, R88.reuse ;  /* 0x0000005840057220 */ /* 0x082fe20000400000 */
[----:B------:R-:W-:Y:S01]  /*5a60*/  F2FP.TF32.F32.PACK_B R13, R13 ;  /* 0x0000000dff0d723e */ /* 0x000fe200024050ff */
[-C--:B------:R-:W-:Y:S01]  /*5a70*/  FMUL R57, R24, R88.reuse ;  /* 0x0000005818397220 */ /* 0x080fe20000400000 */
[----:B------:R-:W-:Y:S01]  /*5a80*/  F2FP.TF32.F32.PACK_B R71, R71 ;  /* 0x00000047ff47723e */ /* 0x000fe200024050ff */
[-C--:B------:R-:W-:Y:S01]  /*5a90*/  FMUL R25, R25, R88.reuse ;  /* 0x0000005819197220 */ /* 0x080fe20000400000 */
[----:B------:R-:W-:Y:S01]  /*5aa0*/  F2FP.TF32.F32.PACK_B R5, R5 ;  /* 0x00000005ff05723e */ /* 0x000fe200024050ff */
[----:B------:R-:W-:Y:S01]  /*5ab0*/  @P0 STG.E desc[UR36][R10.64+0x24], R63 ;  /* 0x0000243f0a000986 */ /* 0x000fe2000c101924 */
[----:B------:R-:W-:Y:S01]  /*5ac0*/  ISETP.GT.AND P0, PT, R3, RZ, P3 ;  /* 0x000000ff0300720c */ /* 0x000fe20001f04270 */
[-C--:B------:R-:W-:Y:S01]  /*5ad0*/  FMUL R27, R27, R88.reuse ;  /* 0x000000581b1b7220 */ /* 0x080fe20000400000 */
[----:B------:R-:W-:Y:S01]  /*5ae0*/  F2FP.TF32.F32.PACK_B R73, R73 ;  /* 0x00000049ff49723e */ /* 0x000fe200024050ff */
[----:B------:R0:W-:Y:S01]  /*5af0*/  @P1 STG.E desc[UR36][R10.64+0x20], R13 ;  /* 0x0000200d0a001986 */ /* 0x0001e2000c101924 */
[C---:B------:R-:W-:Y:S01]  /*5b00*/  ISETP.GT.AND P1, PT, R4.reuse, 0x19, PT ;  /* 0x000000190400780c */ /* 0x040fe20003f24270 */
[-C--:B------:R-:W-:Y:S01]  /*5b10*/  FMUL R29, R29, R88.reuse ;  /* 0x000000581d1d7220 */ /* 0x080fe20000400000 */
[----:B------:R-:W-:Y:S01]  /*5b20*/  F2FP.TF32.F32.PACK_B R75, R75 ;  /* 0x0000004bff4b723e */ /* 0x000fe200024050ff */
[-C--:B------:R-:W-:Y:S01]  /*5b30*/  FMUL R31, R31, R88.reuse ;  /* 0x000000581f1f7220 */ /* 0x080fe20000400000 */
[C---:B------:R-:W-:Y:S01]  /*5b40*/  ISETP.GT.AND P5, PT, R4.reuse, 0x28, PT ;  /* 0x000000280400780c */ /* 0x040fe20003fa4270 */
[-C--:B------:R-:W-:Y:S01]  /*5b50*/  FMUL R33, R33, R88.reuse ;  /* 0x0000005821217220 */ /* 0x080fe20000400000 */
[----:B------:R-:W-:Y:S01]  /*5b60*/  ISETP.GT.AND P4, PT, R4, 0x29, PT ;  /* 0x000000290400780c */ /* 0x000fe20003f84270 */
[-C--:B------:R-:W-:Y:S01]  /*5b70*/  FMUL R35, R35, R88.reuse ;  /* 0x0000005823237220 */ /* 0x080fe20000400000 */
[----:B------:R-:W-:Y:S01]  /*5b80*/  F2FP.TF32.F32.PACK_B R77, R77 ;  /* 0x0000004dff4d723e */ /* 0x000fe200024050ff */
[----:B------:R1:W-:Y:S01]  /*5b90*/  @P0 STG.E desc[UR36][R8.64+0x40], R5 ;  /* 0x0000400508000986 */ /* 0x0003e2000c101924 */
[----:B------:R-:W-:Y:S01]  /*5ba0*/  ISETP.GT.AND P0, PT, R3, RZ, P2 ;  /* 0x000000ff0300720c */ /* 0x000fe20001704270 */
[-C--:B0-----:R-:W-:Y:S01]  /*5bb0*/  FMUL R13, R66, R88.reuse ;  /* 0x00000058420d7220 */ /* 0x081fe20000400000 */
[----:B------:R-:W-:Y:S01]  /*5bc0*/  F2FP.TF32.F32.PACK_B R79, R79 ;  /* 0x0000004fff4f723e */ /* 0x000fe200024050ff */
[-C--:B------:R-:W-:Y:S01]  /*5bd0*/  FMUL R37, R37, R88.reuse ;  /* 0x0000005825257220 */ /* 0x080fe20000400000 */
[----:B------:R-:W-:Y:S01]  /*5be0*/  F2FP.TF32.F32.PACK_B R81, R81 ;  /* 0x00000051ff51723e */ /* 0x000fe200024050ff */
[-C--:B------:R-:W-:Y:S01]  /*5bf0*/  FMUL R39, R39, R88.reuse ;  /* 0x0000005827277220 */ /* 0x080fe20000400000 */
[----:B------:R-:W-:Y:S01]  /*5c00*/  F2FP.TF32.F32.PACK_B R13, R13 ;  /* 0x0000000dff0d723e */ /* 0x000fe200024050ff */
[-C--:B------:R-:W-:Y:S01]  /*5c10*/  FMUL R41, R41, R88.reuse ;  /* 0x0000005829297220 */ /* 0x080fe20000400000 */
[----:B------:R-:W-:Y:S01]  /*5c20*/  F2FP.TF32.F32.PACK_B R83, R83 ;  /* 0x00000053ff53723e */ /* 0x000fe200024050ff */
[-C--:B------:R-:W-:Y:S01]  /*5c30*/  FMUL R43, R43, R88.reuse ;  /* 0x000000582b2b7220 */ /* 0x080fe20000400000 */
[----:B------:R-:W-:Y:S01]  /*5c40*/  P2R R58, PR, RZ, 0x20 ;  /* 0x00000020ff3a7803 */ /* 0x000fe20000000000 */
[-C--:B-1----:R-:W-:Y:S01]  /*5c50*/  FMUL R5, R68, R88.reuse ;  /* 0x0000005844057220 */ /* 0x082fe20000400000 */
[----:B------:R-:W-:Y:S01]  /*5c60*/  P2R R56, PR, RZ, 0x10 ;  /* 0x00000010ff387803 */ /* 0x000fe20000000000 */
[----:B------:R-:W-:Y:S01]  /*5c70*/  @P0 STG.E desc[UR36][R8.64+0x44], R65 ;  /* 0x0000444108000986 */ /* 0x000fe2000c101924 */
[----:B------:R-:W-:Y:S01]  /*5c80*/  ISETP.GT.AND P0, PT, R3, 0x8, P3 ;  /* 0x000000080300780c */ /* 0x000fe20001f04270 */
[-C--:B------:R-:W-:Y:S01]  /*5c90*/  FMUL R45, R45, R88.reuse ;  /* 0x000000582d2d7220 */ /* 0x080fe20000400000 */
[----:B------:R-:W-:Y:S01]  /*5ca0*/  F2FP.TF32.F32.PACK_B R5, R5 ;  /* 0x00000005ff05723e */ /* 0x000fe200024050ff */
[-C--:B------:R-:W-:Y:S01]  /*5cb0*/  FMUL R47, R47, R88.reuse ;  /* 0x000000582f2f7220 */ /* 0x080fe20000400000 */
[----:B------:R-:W-:Y:S01]  /*5cc0*/  ISETP.GT.AND P3, PT, R4, 0x30, PT ;  /* 0x000000300400780c */ /* 0x000fe20003f64270 */
[-C--:B------:R-:W-:Y:S01]  /*5cd0*/  FMUL R49, R49, R88.reuse ;  /* 0x0000005831317220 */ /* 0x080fe20000400000 */
[----:B------:R-:W-:Y:S01]  /*5ce0*/  F2FP.TF32.F32.PACK_B R85, R85 ;  /* 0x00000055ff55723e */ /* 0x000fe200024050ff */
[-C--:B------:R-:W-:Y:S01]  /*5cf0*/  FMUL R51, R51, R88.reuse ;  /* 0x0000005833337220 */ /* 0x080fe20000400000 */
[----:B------:R-:W-:Y:S01]  /*5d00*/  F2FP.TF32.F32.PACK_B R87, R87 ;  /* 0x00000057ff57723e */ /* 0x000fe200024050ff */
[-C--:B------:R-:W-:Y:S01]  /*5d10*/  FMUL R53, R53, R88.reuse ;  /* 0x0000005835357220 */ /* 0x080fe20000400000 */
[----:B------:R-:W-:Y:S01]  /*5d20*/  F2FP.TF32.F32.PACK_B R57, R57 ;  /* 0x00000039ff39723e */ /* 0x000fe200024050ff */
[----:B------:R-:W-:Y:S01]  /*5d30*/  FMUL R55, R55, R88 ;  /* 0x0000005837377220 */ /* 0x000fe20000400000 */
[----:B------:R-:W-:Y:S01]  /*5d40*/  F2FP.TF32.F32.PACK_B R25, R25 ;  /* 0x00000019ff19723e */ /* 0x000fe200024050ff */
[----:B------:R0:W-:Y:S01]  /*5d50*/  @P0 STG.E desc[UR36][R10.64+0x40], R13 ;  /* 0x0000400d0a000986 */ /* 0x0001e2000c101924 */
[----:B------:R-:W-:-:S02]  /*5d60*/  ISETP.GT.AND P0, PT, R3, 0x8, P2 ;  /* 0x000000080300780c */ /* 0x000fc40001704270 */
[----:B------:R-:W-:Y:S02]  /*5d70*/  ISETP.GT.AND P2, PT, R4, 0x18, PT ;  /* 0x000000180400780c */ /* 0x000fe40003f44270 */
[----:B------:R-:W-:Y:S02]  /*5d80*/  F2FP.TF32.F32.PACK_B R27, R27 ;  /* 0x0000001bff1b723e */ /* 0x000fe400024050ff */
[----:B------:R-:W-:Y:S02]  /*5d90*/  F2FP.TF32.F32.PACK_B R29, R29 ;  /* 0x0000001dff1d723e */ /* 0x000fe400024050ff */
[----:B------:R-:W-:Y:S02]  /*5da0*/  F2FP.TF32.F32.PACK_B R31, R31 ;  /* 0x0000001fff1f723e */ /* 0x000fe400024050ff */
[----:B------:R-:W-:Y:S01]  /*5db0*/  F2FP.TF32.F32.PACK_B R33, R33 ;  /* 0x00000021ff21723e */ /* 0x000fe200024050ff */
[----:B0-----:R-:W-:Y:S01]  /*5dc0*/  FMUL R13, R70, R88 ;  /* 0x00000058460d7220 */ /* 0x001fe20000400000 */
[----:B------:R-:W-:Y:S01]  /*5dd0*/  F2FP.TF32.F32.PACK_B R35, R35 ;  /* 0x00000023ff23723e */ /* 0x000fe200024050ff */
[----:B------:R-:W-:Y:S01]  /*5de0*/  @P0 STG.E desc[UR36][R10.64+0x44], R67 ;  /* 0x000044430a000986 */ /* 0x000fe2000c101924 */
[----:B------:R-:W-:-:S02]  /*5df0*/  ISETP.GT.AND P0, PT, R3, RZ, P2 ;  /* 0x000000ff0300720c */ /* 0x000fc40001704270 */
[----:B------:R-:W-:Y:S02]  /*5e00*/  F2FP.TF32.F32.PACK_B R13, R13 ;  /* 0x0000000dff0d723e */ /* 0x000fe400024050ff */
[----:B------:R-:W-:Y:S02]  /*5e10*/  F2FP.TF32.F32.PACK_B R37, R37 ;  /* 0x00000025ff25723e */ /* 0x000fe400024050ff */
[----:B------:R-:W-:Y:S02]  /*5e20*/  F2FP.TF32.F32.PACK_B R39, R39 ;  /* 0x00000027ff27723e */ /* 0x000fe400024050ff */
[----:B------:R-:W-:Y:S02]  /*5e30*/  F2FP.TF32.F32.PACK_B R41, R41 ;  /* 0x00000029ff29723e */ /* 0x000fe400024050ff */
[----:B------:R-:W-:Y:S02]  /*5e40*/  F2FP.TF32.F32.PACK_B R43, R43 ;  /* 0x0000002bff2b723e */ /* 0x000fe400024050ff */
[----:B------:R-:W-:Y:S01]  /*5e50*/  F2FP.TF32.F32.PACK_B R45, R45 ;  /* 0x0000002dff2d723e */ /* 0x000fe200024050ff */
[----:B------:R0:W-:Y:S01]  /*5e60*/  @P0 STG.E desc[UR36][R8.64+0x60], R5 ;  /* 0x0000600508000986 */ /* 0x0001e2000c101924 */
[----:B------:R-:W-:-:S02]  /*5e70*/  ISETP.GT.AND P0, PT, R3, RZ, P1 ;  /* 0x000000ff0300720c */ /* 0x000fc40000f04270 */
[----:B------:R-:W-:Y:S02]  /*5e80*/  F2FP.TF32.F32.PACK_B R47, R47 ;  /* 0x0000002fff2f723e */ /* 0x000fe400024050ff */
[----:B------:R-:W-:Y:S02]  /*5e90*/  F2FP.TF32.F32.PACK_B R49, R49 ;  /* 0x00000031ff31723e */ /* 0x000fe400024050ff */
[----:B------:R-:W-:Y:S02]  /*5ea0*/  F2FP.TF32.F32.PACK_B R51, R51 ;  /* 0x00000033ff33723e */ /* 0x000fe400024050ff */
[----:B------:R-:W-:Y:S02]  /*5eb0*/  F2FP.TF32.F32.PACK_B R53, R53 ;  /* 0x00000035ff35723e */ /* 0x000fe400024050ff */
[----:B------:R-:W-:Y:S01]  /*5ec0*/  F2FP.TF32.F32.PACK_B R55, R55 ;  /* 0x00000037ff37723e */ /* 0x000fe200024050ff */
[----:B0-----:R-:W-:Y:S02]  /*5ed0*/  FMUL R5, R72, R88 ;  /* 0x0000005848057220 */ /* 0x001fe40000400000 */
[----:B------:R-:W-:Y:S01]  /*5ee0*/  @P0 STG.E desc[UR36][R8.64+0x64], R69 ;  /* 0x0000644508000986 */ /* 0x000fe2000c101924 */
[----:B------:R-:W-:-:S02]  /*5ef0*/  ISETP.GT.AND P0, PT, R3, 0x8, P2 ;  /* 0x000000080300780c */ /* 0x000fc40001704270 */
[----:B------:R-:W-:Y:S02]  /*5f00*/  ISETP.GT.AND P2, PT, R4, 0x20, PT ;  /* 0x000000200400780c */ /* 0x000fe40003f44270 */
[----:B------:R-:W-:-:S09]  /*5f10*/  F2FP.TF32.F32.PACK_B R5, R5 ;  /* 0x00000005ff05723e */ /* 0x000fd200024050ff */
[----:B------:R0:W-:Y:S01]  /*5f20*/  @P0 STG.E desc[UR36][R10.64+0x60], R13 ;  /* 0x0000600d0a000986 */ /* 0x0001e2000c101924 */
[----:B------:R-:W-:Y:S02]  /*5f30*/  ISETP.GT.AND P0, PT, R3, 0x8, P1 ;  /* 0x000000080300780c */ /* 0x000fe40000f04270 */
[----:B------:R-:W-:Y:S01]  /*5f40*/  ISETP.GT.AND P1, PT, R4, 0x21, PT ;  /* 0x000000210400780c */ /* 0x000fe20003f24270 */
[----:B0-----:R-:W-:-:S10]  /*5f50*/  FMUL R13, R74, R88 ;  /* 0x000000584a0d7220 */ /* 0x001fd40000400000 */
[----:B------:R-:W-:Y:S01]  /*5f60*/  @P0 STG.E desc[UR36][R10.64+0x64], R71 ;  /* 0x000064470a000986 */ /* 0x000fe2000c101924 */
[----:B------:R-:W-:Y:S02]  /*5f70*/  ISETP.GT.AND P0, PT, R3, RZ, P2 ;  /* 0x000000ff0300720c */ /* 0x000fe40001704270 */
[----:B------:R-:W-:-:S11]  /*5f80*/  F2FP.TF32.F32.PACK_B R13, R13 ;  /* 0x0000000dff0d723e */ /* 0x000fd600024050ff */
[----:B------:R0:W-:Y:S01]  /*5f90*/  @P0 STG.E desc[UR36][R8.64+0x80], R5 ;  /* 0x0000800508000986 */ /* 0x0001e2000c101924 */
[----:B------:R-:W-:Y:S01]  /*5fa0*/  ISETP.GT.AND P0, PT, R3, RZ, P1 ;  /* 0x000000ff0300720c */ /* 0x000fe20000f04270 */
[----:B0-----:R-:W-:-:S12]  /*5fb0*/  FMUL R5, R76, R88 ;  /* 0x000000584c057220 */ /* 0x001fd80000400000 */
[----:B------:R-:W-:Y:S01]  /*5fc0*/  @P0 STG.E desc[UR36][R8.64+0x84], R73 ;  /* 0x0000844908000986 */ /* 0x000fe2000c101924 */
[----:B------:R-:W-:Y:S02]  /*5fd0*/  ISETP.GT.AND P0, PT, R3, 0x8, P2 ;  /* 0x000000080300780c */ /* 0x000fe40001704270 */
[----:B------:R-:W-:Y:S02]  /*5fe0*/  F2FP.TF32.F32.PACK_B R5, R5 ;  /* 0x00000005ff05723e */ /* 0x000fe400024050ff */
[----:B------:R-:W-:-:S09]  /*5ff0*/  ISETP.GT.AND P2, PT, R4, 0x38, PT ;  /* 0x000000380400780c */ /* 0x000fd20003f44270 */
[----:B------:R0:W-:Y:S01]  /*6000*/  @P0 STG.E desc[UR36][R10.64+0x80], R13 ;  /* 0x0000800d0a000986 */ /* 0x0001e2000c101924 */
[----:B------:R-:W-:Y:S01]  /*6010*/  ISETP.GT.AND P0, PT, R3, 0x8, P1 ;  /* 0x000000080300780c */ /* 0x000fe20000f04270 */
[----:B0-----:R-:W-:-:S12]  /*6020*/  FMUL R13, R78, R88 ;  /* 0x000000584e0d7220 */ /* 0x001fd80000400000 */
        /* <DEDUP_REMOVED lines=8> */
[----:B------:R-:W-:-:S11]  /*60b0*/  F2FP.TF32.F32.PACK_B R5, R5 ;  /* 0x00000005ff05723e */ /* 0x000fd600024050ff */
[----:B------:R0:W-:Y:S01]  /*60c0*/  @P0 STG.E desc[UR36][R10.64+0xa0], R13 ;  /* 0x0000a00d0a000986 */ /* 0x0001e2000c101924 */
[C---:B------:R-:W-:Y:S02]  /*60d0*/  ISETP.GT.AND P0, PT, R3.reuse, 0x8, P4 ;  /* 0x000000080300780c */ /* 0x040fe40002704270 */
[----:B------:R-:W-:Y:S01]  /*60e0*/  ISETP.GT.AND P4, PT, R3, 0x8, P2 ;  /* 0x000000080300780c */ /* 0x000fe20001784270 */
[----:B0-----:R-:W-:-:S10]  /*60f0*/  FMUL R13, R82, R88 ;  /* 0x00000058520d7220 */ /* 0x001fd40000400000 */
[----:B------:R-:W-:Y:S01]  /*6100*/  @P0 STG.E desc[UR36][R10.64+0xa4], R79 ;  /* 0x0000a44f0a000986 */ /* 0x000fe2000c101924 */
[----:B------:R-:W-:Y:S02]  /*6110*/  ISETP.GT.AND P0, PT, R3, RZ, P3 ;  /* 0x000000ff0300720c */ /* 0x000fe40001f04270 */
[----:B------:R-:W-:-:S11]  /*6120*/  F2FP.TF32.F32.PACK_B R13, R13 ;  /* 0x0000000dff0d723e */ /* 0x000fd600024050ff */
[----:B------:R0:W-:Y:S01]  /*6130*/  @P0 STG.E desc[UR36][R8.64+0xc0], R5 ;  /* 0x0000c00508000986 */ /* 0x0001e2000c101924 */
[----:B------:R-:W-:-:S04]  /*6140*/  ISETP.GT.AND P0, PT, R4, 0x31, PT ;  /* 0x000000310400780c */ /* 0x000fc80003f04270 */
[----:B------:R-:W-:Y:S01]  /*6150*/  ISETP.GT.AND P1, PT, R3, RZ, P0 ;  /* 0x000000ff0300720c */ /* 0x000fe20000724270 */
[----:B0-----:R-:W-:-:S05]  /*6160*/  FMUL R5, R84, R88 ;  /* 0x0000005854057220 */ /* 0x001fca0000400000 */
[----:B------:R-:W-:-:S07]  /*6170*/  F2FP.TF32.F32.PACK_B R5, R5 ;  /* 0x00000005ff05723e */ /* 0x000fce00024050ff */
[----:B------:R-:W-:Y:S01]  /*6180*/  @P1 STG.E desc[UR36][R8.64+0xc4], R81 ;  /* 0x0000c45108001986 */ /* 0x000fe2000c101924 */
[----:B------:R-:W-:-:S13]  /*6190*/  ISETP.GT.AND P1, PT, R3, 0x8, P3 ;  /* 0x000000080300780c */ /* 0x000fda0001f24270 */
[----:B------:R0:W-:Y:S01]  /*61a0*/  @P1 STG.E desc[UR36][R10.64+0xc0], R13 ;  /* 0x0000c00d0a001986 */ /* 0x0001e2000c101924 */
[----:B------:R-:W-:-:S13]  /*61b0*/  ISETP.GT.AND P1, PT, R3, 0x8, P0 ;  /* 0x000000080300780c */ /* 0x000fda0000724270 */
[----:B------:R-:W-:Y:S01]  /*61c0*/  @P1 STG.E desc[UR36][R10.64+0xc4], R83 ;  /* 0x0000c4530a001986 */ /* 0x000fe2000c101924 */
[----:B------:R-:W-:-:S05]  /*61d0*/  IADD3 R14, P1, R91, R10, RZ ;  /* 0x0000000a5b0e7210 */ /* 0x000fca0007f3e0ff */
[----:B------:R-:W-:Y:S01]  /*61e0*/  IMAD.X R15, R89, 0x1, R11, P1 ;  /* 0x00000001590f7824 */ /* 0x000fe200008e060b */
[----:B------:R-:W-:-:S13]  /*61f0*/  ISETP.GT.AND P1, PT, R3, RZ, P2 ;  /* 0x000000ff0300720c */ /* 0x000fda0001724270 */
[----:B------:R1:W-:Y:S01]  /*6200*/  @P1 STG.E desc[UR36][R8.64+0xe0], R5 ;  /* 0x0000e00508001986 */ /* 0x0003e2000c101924 */
[----:B------:R-:W-:-:S05]  /*6210*/  IADD3 R20, P1, R91, R10, RZ ;  /* 0x0000000a5b147210 */ /* 0x000fca0007f3e0ff */
[----:B------:R-:W-:Y:S01]  /*6220*/  IMAD.X R21, R89, 0x1, R11, P1 ;  /* 0x0000000159157824 */ /* 0x000fe200008e060b */
[----:B------:R-:W-:-:S05]  /*6230*/  IADD3 R12, P1, R91, R8, RZ ;  /* 0x000000085b0c7210 */ /* 0x000fca0007f3e0ff */
[----:B0-----:R-:W-:Y:S01]  /*6240*/  IMAD.X R13, R89, 0x1, R9, P1 ;  /* 0x00000001590d7824 */ /* 0x001fe200008e0609 */
[----:B------:R-:W-:Y:S01]  /*6250*/  ISETP.GT.AND P1, PT, R4, 0x39, PT ;  /* 0x000000390400780c */ /* 0x000fe20003f24270 */
[----:B-1----:R-:W-:-:S03]  /*6260*/  FMUL R5, R86, R88 ;  /* 0x0000005856057220 */ /* 0x002fc60000400000 */
[----:B------:R-:W-:Y:S02]  /*6270*/  ISETP.GT.AND P5, PT, R3, RZ, P1 ;  /* 0x000000ff0300720c */ /* 0x000fe40000fa4270 */
[----:B------:R-:W-:-:S11]  /*6280*/  F2FP.TF32.F32.PACK_B R5, R5 ;  /* 0x00000005ff05723e */ /* 0x000fd600024050ff */
[----:B------:R-:W-:Y:S01]  /*6290*/  @P5 STG.E desc[UR36][R8.64+0xe4], R85 ;  /* 0x0000e45508005986 */ /* 0x000fe2000c101924 */
[----:B------:R-:W-:-:S03]  /*62a0*/  ISETP.GT.AND P5, PT, R4, 0x1, PT ;  /* 0x000000010400780c */ /* 0x000fc60003fa4270 */
[----:B------:R0:W-:Y:S01]  /*62b0*/  @P4 STG.E desc[UR36][R10.64+0xe0], R5 ;  /* 0x0000e0050a004986 */ /* 0x0001e2000c101924 */
[C---:B------:R-:W-:Y:S02]  /*62c0*/  ISETP.GT.AND P4, PT, R3.reuse, 0x8, P1 ;  /* 0x000000080300780c */ /* 0x040fe40000f84270 */
[----:B------:R-:W-:Y:S01]  /*62d0*/  ISETP.GT.AND P5, PT, R3, 0x80, P5 ;  /* 0x000000800300780c */ /* 0x000fe20002fa4270 */
[----:B0-----:R-:W-:-:S10]  /*62e0*/  FMUL R5, R26, R88 ;  /* 0x000000581a057220 */ /* 0x001fd40000400000 */
[----:B------:R0:W-:Y:S01]  /*62f0*/  @P4 STG.E desc[UR36][R10.64+0xe4], R87 ;  /* 0x0000e4570a004986 */ /* 0x0001e2000c101924 */
[C---:B------:R-:W-:Y:S01]  /*6300*/  ISETP.GT.AND P4, PT, R3.reuse, 0x80, P6 ;  /* 0x000000800300780c */ /* 0x040fe20003784270 */
[----:B------:R-:W-:Y:S01]  /*6310*/  @P5 IMAD.MOV.U32 R8, RZ, RZ, R12 ;  /* 0x000000ffff085224 */ /* 0x000fe200078e000c */
[----:B------:R-:W-:Y:S01]  /*6320*/  ISETP.GT.AND P6, PT, R3, 0x88, P6 ;  /* 0x000000880300780c */ /* 0x000fe200037c4270 */
[----:B------:R-:W-:Y:S01]  /*6330*/  @P5 IMAD.MOV.U32 R9, RZ, RZ, R13 ;  /* 0x000000ffff095224 */ /* 0x000fe200078e000d */
[----:B------:R-:W-:Y:S01]  /*6340*/  F2FP.TF32.F32.PACK_B R5, R5 ;  /* 0x00000005ff05723e */ /* 0x000fe200024050ff */
[----:B0-----:R-:W-:-:S08]  /*6350*/  FMUL R11, R28, R88 ;  /* 0x000000581c0b7220 */ /* 0x001fd00000400000 */
[----:B------:R-:W-:Y:S01]  /*6360*/  @P4 STG.E desc[UR36][R12.64], R57 ;  /* 0x000000390c004986 */ /* 0x000fe2000c101924 */
[----:B------:R-:W-:Y:S02]  /*6370*/  ISETP.NE.AND P4, PT, R56, RZ, PT ;  /* 0x000000ff3800720c */ /* 0x000fe40003f85270 */
[----:B------:R-:W-:Y:S01]  /*6380*/  F2FP.TF32.F32.PACK_B R11, R11 ;  /* 0x0000000bff0b723e */ /* 0x000fe200024050ff */
[----:B------:R-:W-:Y:S01]  /*6390*/  @P5 STG.E desc[UR36][R8.64+0x4], R25 ;  /* 0x0000041908005986 */ /* 0x000fe2000c101924 */
[----:B------:R-:W-:-:S03]  /*63a0*/  ISETP.NE.AND P5, PT, R58, RZ, PT ;  /* 0x000000ff3a00720c */ /* 0x000fc60003fa5270 */
[----:B------:R0:W-:Y:S01]  /*63b0*/  @P6 STG.E desc[UR36][R14.64], R5 ;  /* 0x000000050e006986 */ /* 0x0001e2000c101924 */
[----:B------:R-:W-:-:S04]  /*63c0*/  ISETP.GT.AND P6, PT, R4, 0x1, PT ;  /* 0x000000010400780c */ /* 0x000fc80003fc4270 */
[----:B------:R-:W-:Y:S01]  /*63d0*/  ISETP.GT.AND P6, PT, R3, 0x88, P6 ;  /* 0x000000880300780c */ /* 0x000fe200037c4270 */
[-C--:B0-----:R-:W-:Y:S01]  /*63e0*/  FMUL R5, R30, R88.reuse ;  /* 0x000000581e057220 */ /* 0x081fe20000400000 */
[----:B------:R-:W-:-:S04]  /*63f0*/  FMUL R15, R50, R88 ;  /* 0x00000058320f7220 */ /* 0x000fc80000400000 */
[----:B------:R-:W-:-:S07]  /*6400*/  F2FP.TF32.F32.PACK_B R5, R5 ;  /* 0x00000005ff05723e */ /* 0x000fce00024050ff */
[----:B------:R0:W-:Y:S01]  /*6410*/  @P6 STG.E desc[UR36][R20.64+0x4], R27 ;  /* 0x0000041b14006986 */ /* 0x0001e2000c101924 */
[----:B------:R-:W-:Y:S02]  /*6420*/  ISETP.GT.AND P6, PT, R4, 0x8, PT ;  /* 0x000000080400780c */ /* 0x000fe40003fc4270 */
[----:B------:R-:W-:Y:S02]  /*6430*/  F2FP.TF32.F32.PACK_B R15, R15 ;  /* 0x0000000fff0f723e */ /* 0x000fe400024050ff */
[----:B------:R-:W-:Y:S01]  /*6440*/  ISETP.GT.AND P6, PT, R3, 0x80, P6 ;  /* 0x000000800300780c */ /* 0x000fe200037c4270 */
[----:B0-----:R-:W-:-:S05]  /*6450*/  FMUL R21, R52, R88 ;  /* 0x0000005834157220 */ /* 0x001fca0000400000 */
[----:B------:R-:W-:-:S07]  /*6460*/  F2FP.TF32.F32.PACK_B R21, R21 ;  /* 0x00000015ff15723e */ /* 0x000fce00024050ff */
[----:B------:R-:W-:Y:S02]  /*6470*/  @P6 IMAD.MOV.U32 R8, RZ, RZ, R12 ;  /* 0x000000ffff086224 */ /* 0x000fe400078e000c */
[----:B------:R-:W-:-:S05]  /*6480*/  @P6 IMAD.MOV.U32 R9, RZ, RZ, R13 ;  /* 0x000000ffff096224 */ /* 0x000fca00078e000d */
[----:B------:R0:W-:Y:S01]  /*6490*/  @P6 STG.E desc[UR36][R8.64+0x20], R11 ;  /* 0x0000200b08006986 */ /* 0x0001e2000c101924 */
[----:B------:R-:W-:-:S04]  /*64a0*/  ISETP.GT.AND P6, PT, R4, 0x9, PT ;  /* 0x000000090400780c */ /* 0x000fc80003fc4270 */
[----:B------:R-:W-:Y:S01]  /*64b0*/  ISETP.GT.AND P6, PT, R3, 0x80, P6 ;  /* 0x000000800300780c */ /* 0x000fe200037c4270 */
[----:B0-----:R-:W-:-:S05]  /*64c0*/  FMUL R11, R32, R88 ;  /* 0x00000058200b7220 */ /* 0x001fca0000400000 */
[----:B------:R-:W-:-:S07]  /*64d0*/  F2FP.TF32.F32.PACK_B R11, R11 ;  /* 0x0000000bff0b723e */ /* 0x000fce00024050ff */
[----:B------:R-:W-:Y:S02]  /*64e0*/  @P6 IMAD.MOV.U32 R8, RZ, RZ, R12 ;  /* 0x000000ffff086224 */ /* 0x000fe400078e000c */
[----:B------:R-:W-:-:S05]  /*64f0*/  @P6 IMAD.MOV.U32 R9, RZ, RZ, R13 ;  /* 0x000000ffff096224 */ /* 0x000fca00078e000d */
[----:B------:R-:W-:Y:S01]  /*6500*/  @P6 STG.E desc[UR36][R8.64+0x24], R29 ;  /* 0x0000241d08006986 */ /* 0x000fe2000c101924 */
[----:B------:R-:W-:-:S04]  /*6510*/  ISETP.GT.AND P6, PT, R4, 0x8, PT ;  /* 0x000000080400780c */ /* 0x000fc80003fc4270 */
[----:B------:R-:W-:-:S13]  /*6520*/  ISETP.GT.AND P6, PT, R3, 0x88, P6 ;  /* 0x000000880300780c */ /* 0x000fda00037c4270 */
[----:B------:R0:W-:Y:S01]  /*6530*/  @P6 STG.E desc[UR36][R6.64+0x20], R5 ;  /* 0x0000200506006986 */ /* 0x0001e2000c101924 */
[----:B------:R-:W-:-:S04]  /*6540*/  ISETP.GT.AND P6, PT, R4, 0x9, PT ;  /* 0x000000090400780c */ /* 0x000fc80003fc4270 */
[----:B------:R-:W-:Y:S01]  /*6550*/  ISETP.GT.AND P6, PT, R3, 0x88, P6 ;  /* 0x000000880300780c */ /* 0x000fe200037c4270 */
[----:B0-----:R-:W-:-:S05]  /*6560*/  FMUL R5, R34, R88 ;  /* 0x0000005822057220 */ /* 0x001fca0000400000 */
[----:B------:R-:W-:-:S07]  /*6570*/  F2FP.TF32.F32.PACK_B R5, R5 ;  /* 0x00000005ff05723e */ /* 0x000fce00024050ff */
[----:B------:R-:W-:Y:S01]  /*6580*/  @P6 STG.E desc[UR36][R6.64+0x24], R31 ;  /* 0x0000241f06006986 */ /* 0x000fe2000c101924 */
[----:B------:R-:W-:-:S04]  /*6590*/  ISETP.GT.AND P6, PT, R4, 0x10, PT ;  /* 0x000000100400780c */ /* 0x000fc80003fc4270 */
[----:B------:R-:W-:-:S13]  /*65a0*/  ISETP.GT.AND P6, PT, R3, 0x80, P6 ;  /* 0x000000800300780c */ /* 0x000fda00037c4270 */
        /* <DEDUP_REMOVED lines=54> */
[----:B------:R0:W-:Y:S01]  /*6910*/  @P6 STG.E desc[UR36][R6.64+0x80], R5 ;  /* 0x0000800506006986 */ /* 0x0001e2000c101924 */
[----:B------:R-:W-:-:S04]  /*6920*/  ISETP.GT.AND P6, PT, R4, 0x21, PT ;  /* 0x000000210400780c */ /* 0x000fc80003fc4270 */
[----:B------:R-:W-:-:S13]  /*6930*/  ISETP.GT.AND P6, PT, R3, 0x88, P6 ;  /* 0x000000880300780c */ /* 0x000fda00037c4270 */
[----:B------:R-:W-:Y:S02]  /*6940*/  @P6 IMAD.MOV.U32 R4, RZ, RZ, R6 ;  /* 0x000000ffff046224 */ /* 0x000fe400078e0006 */
[----:B0-----:R-:W-:-:S05]  /*6950*/  @P6 IMAD.MOV.U32 R5, RZ, RZ, R7 ;  /* 0x000000ffff056224 */ /* 0x001fca00078e0007 */
[----:B------:R0:W-:Y:S01]  /*6960*/  @P6 STG.E desc[UR36][R4.64+0x84], R43 ;  /* 0x0000842b04006986 */ /* 0x0001e2000c101924 */
[C---:B------:R-:W-:Y:S02]  /*6970*/  ISETP.GT.AND P6, PT, R3.reuse, 0x80, P5 ;  /* 0x000000800300780c */ /* 0x040fe40002fc4270 */
[----:B------:R-:W-:-:S11]  /*6980*/  ISETP.GT.AND P5, PT, R3, 0x88, P5 ;  /* 0x000000880300780c */ /* 0x000fd60002fa4270 */
[----:B0-----:R-:W-:Y:S02]  /*6990*/  @P6 IMAD.MOV.U32 R4, RZ, RZ, R12 ;  /* 0x000000ffff046224 */ /* 0x001fe400078e000c */
[----:B------:R-:W-:-:S05]  /*69a0*/  @P6 IMAD.MOV.U32 R5, RZ, RZ, R13 ;  /* 0x000000ffff056224 */ /* 0x000fca00078e000d */
[----:B------:R0:W-:Y:S01]  /*69b0*/  @P6 STG.E desc[UR36][R4.64+0xa0], R9 ;  /* 0x0000a00904006986 */ /* 0x0001e2000c101924 */
[C---:B------:R-:W-:Y:S02]  /*69c0*/  ISETP.GT.AND P6, PT, R3.reuse, 0x80, P4 ;  /* 0x000000800300780c */ /* 0x040fe400027c4270 */
[----:B------:R-:W-:Y:S01]  /*69d0*/  ISETP.GT.AND P4, PT, R3, 0x88, P4 ;  /* 0x000000880300780c */ /* 0x000fe20002784270 */
[----:B0-----:R-:W-:-:S10]  /*69e0*/  FMUL R9, R48, R88 ;  /* 0x0000005830097220 */ /* 0x001fd40000400000 */
[----:B------:R-:W-:Y:S02]  /*69f0*/  @P6 IMAD.MOV.U32 R4, RZ, RZ, R12 ;  /* 0x000000ffff046224 */ /* 0x000fe400078e000c */
[----:B------:R-:W-:Y:S01]  /*6a00*/  @P6 IMAD.MOV.U32 R5, RZ, RZ, R13 ;  /* 0x000000ffff056224 */ /* 0x000fe200078e000d */
[----:B------:R-:W-:-:S04]  /*6a10*/  F2FP.TF32.F32.PACK_B R9, R9 ;  /* 0x00000009ff09723e */ /* 0x000fc800024050ff */
[----:B------:R0:W-:Y:S02]  /*6a20*/  @P6 STG.E desc[UR36][R4.64+0xa4], R45 ;  /* 0x0000a42d04006986 */ /* 0x0001e4000c101924 */
[----:B0-----:R-:W-:Y:S02]  /*6a30*/  @P5 IMAD.MOV.U32 R4, RZ, RZ, R6 ;  /* 0x000000ffff045224 */ /* 0x001fe400078e0006 */
[----:B------:R-:W-:-:S05]  /*6a40*/  @P5 IMAD.MOV.U32 R5, RZ, RZ, R7 ;  /* 0x000000ffff055224 */ /* 0x000fca00078e0007 */
[----:B------:R0:W-:Y:S01]  /*6a50*/  @P5 STG.E desc[UR36][R4.64+0xa0], R11 ;  /* 0x0000a00b04005986 */ /* 0x0001e2000c101924 */
[C---:B------:R-:W-:Y:S02]  /*6a60*/  ISETP.GT.AND P5, PT, R3.reuse, 0x80, P3 ;  /* 0x000000800300780c */ /* 0x040fe40001fa4270 */
[----:B------:R-:W-:Y:S01]  /*6a70*/  ISETP.GT.AND P3, PT, R3, 0x88, P3 ;  /* 0x000000880300780c */ /* 0x000fe20001f64270 */
[----:B0-----:R-:W-:Y:S02]  /*6a80*/  @P4 IMAD.MOV.U32 R4, RZ, RZ, R6 ;  /* 0x000000ffff044224 */ /* 0x001fe400078e0006 */
[----:B------:R-:W-:Y:S01]  /*6a90*/  FMUL R11, R54, R88 ;  /* 0x00000058360b7220 */ /* 0x000fe20000400000 */
[----:B------:R-:W-:-:S04]  /*6aa0*/  @P4 IMAD.MOV.U32 R5, RZ, RZ, R7 ;  /* 0x000000ffff054224 */ /* 0x000fc800078e0007 */
[----:B------:R-:W-:Y:S01]  /*6ab0*/  F2FP.TF32.F32.PACK_B R11, R11 ;  /* 0x0000000bff0b723e */ /* 0x000fe200024050ff */
[----:B------:R0:W-:Y:S01]  /*6ac0*/  @P4 STG.E desc[UR36][R4.64+0xa4], R47 ;  /* 0x0000a42f04004986 */ /* 0x0001e2000c101924 */
[C---:B------:R-:W-:Y:S02]  /*6ad0*/  ISETP.GT.AND P4, PT, R3.reuse, 0x80, P0 ;  /* 0x000000800300780c */ /* 0x040fe40000784270 */
[----:B------:R-:W-:Y:S01]  /*6ae0*/  ISETP.GT.AND P0, PT, R3, 0x88, P0 ;  /* 0x000000880300780c */ /* 0x000fe20000704270 */
[----:B0-----:R-:W-:Y:S02]  /*6af0*/  @P5 IMAD.MOV.U32 R4, RZ, RZ, R12 ;  /* 0x000000ffff045224 */ /* 0x001fe400078e000c */
[----:B------:R-:W-:-:S05]  /*6b00*/  @P5 IMAD.MOV.U32 R5, RZ, RZ, R13 ;  /* 0x000000ffff055224 */ /* 0x000fca00078e000d */
        /* <DEDUP_REMOVED lines=10> */
[----:B------:R0:W-:Y:S02]  /*6bb0*/  @P3 STG.E desc[UR36][R4.64+0xc0], R15 ;  /* 0x0000c00f04003986 */ /* 0x0001e4000c101924 */
[----:B0-----:R-:W-:Y:S02]  /*6bc0*/  @P0 IMAD.MOV.U32 R4, RZ, RZ, R6 ;  /* 0x000000ffff040224 */ /* 0x001fe400078e0006 */
[----:B------:R-:W-:-:S05]  /*6bd0*/  @P0 IMAD.MOV.U32 R5, RZ, RZ, R7 ;  /* 0x000000ffff050224 */ /* 0x000fca00078e0007 */
[----:B------:R0:W-:Y:S02]  /*6be0*/  @P0 STG.E desc[UR36][R4.64+0xc4], R51 ;  /* 0x0000c43304000986 */ /* 0x0001e4000c101924 */
[----:B0-----:R-:W-:Y:S02]  /*6bf0*/  @P5 IMAD.MOV.U32 R4, RZ, RZ, R12 ;  /* 0x000000ffff045224 */ /* 0x001fe400078e000c */
[----:B------:R-:W-:-:S05]  /*6c00*/  @P5 IMAD.MOV.U32 R5, RZ, RZ, R13 ;  /* 0x000000ffff055224 */ /* 0x000fca00078e000d */
[----:B------:R0:W-:Y:S04]  /*6c10*/  @P5 STG.E desc[UR36][R4.64+0xe0], R21 ;  /* 0x0000e01504005986 */ /* 0x0001e8000c101924 */
[----:B------:R1:W-:Y:S01]  /*6c20*/  @P4 STG.E desc[UR36][R12.64+0xe4], R53 ;  /* 0x0000e4350c004986 */ /* 0x0003e2000c101924 */
[----:B0-----:R-:W-:Y:S02]  /*6c30*/  @P2 IMAD.MOV.U32 R4, RZ, RZ, R6 ;  /* 0x000000ffff042224 */ /* 0x001fe400078e0006 */
[----:B------:R-:W-:-:S05]  /*6c40*/  @P2 IMAD.MOV.U32 R5, RZ, RZ, R7 ;  /* 0x000000ffff052224 */ /* 0x000fca00078e0007 */
[----:B------:R1:W-:Y:S04]  /*6c50*/  @P2 STG.E desc[UR36][R4.64+0xe0], R11 ;  /* 0x0000e00b04002986 */ /* 0x0003e8000c101924 */
[----:B------:R1:W-:Y:S02]  /*6c60*/  @P1 STG.E desc[UR36][R6.64+0xe4], R55 ;  /* 0x0000e43706001986 */ /* 0x0003e4000c101924 */
.L_x_158:
[----:B------:R-:W-:Y:S05]  /*6c70*/  BSYNC B0 ;  /* 0x0000000000007941 */ /* 0x000fea0003800000 */
.L_x_34:
[----:B------:R-:W-:Y:S01]  /*6c80*/  ULDC UR4, c[0x0][0xc] ;  /* 0x0000030000047ab9 */ /* 0x000fe20000000800 */
[----:B------:R-:W-:Y:S01]  /*6c90*/  ULDC UR5, c[0x0][0x10] ;  /* 0x0000040000057ab9 */ /* 0x000fe20000000800 */
[----:B------:R-:W2:Y:S01]  /*6ca0*/  LDC R3, c[0x0][0x14] ;  /* 0x00000500ff037b82 */ /* 0x000ea20000000800 */
[----:B------:R-:W-:Y:S01]  /*6cb0*/  UIMAD.WIDE.U32 UR4, UR4, UR5, URZ ;  /* 0x00000005040472a5 */ /* 0x000fe2000f8e003f */
[----:B------:R-:W-:Y:S02]  /*6cc0*/  IMAD.MOV.U32 R92, RZ, RZ, -0x1 ;  /* 0xffffffffff5c7424 */ /* 0x000fe400078e00ff */
[----:B------:R-:W-:-:S03]  /*6cd0*/  IMAD.MOV.U32 R89, RZ, RZ, -0x1 ;  /* 0xffffffffff597424 */ /* 0x000fc600078e00ff */
[----:B--2---:R-:W-:-:S04]  /*6ce0*/  IMAD.WIDE.U32 R16, R3, UR4, R16 ;  /* 0x0000000403107c25 */ /* 0x004fc8000f8e0010 */
[----:B------:R-:W-:Y:S01]  /*6cf0*/  IMAD R3, R3, UR5, RZ ;  /* 0x0000000503037c24 */ /* 0x000fe2000f8e02ff */
[----:B------:R-:W-:Y:S02]  /*6d00*/  ULDC.64 UR4, c[0x0][0x650] ;  /* 0x0001940000047ab9 */ /* 0x000fe40000000a00 */
[----:B------:R-:W-:Y:S01]  /*6d10*/  ISETP.GE.U32.AND P0, PT, R16, UR4, PT ;  /* 0x0000000410007c0c */ /* 0x000fe2000bf06070 */
[--C-:B------:R-:W-:Y:S01]  /*6d20*/  IMAD.IADD R17, R17, 0x1, R3.reuse ;  /* 0x0000000111117824 */ /* 0x100fe200078e0203 */
[----:B------:R-:W-:-:S04]  /*6d30*/  PRMT R3, RZ, 0x7610, R3 ;  /* 0x00007610ff037816 */ /* 0x000fc80000000003 */
[----:B------:R-:W-:-:S13]  /*6d40*/  ISETP.GE.U32.AND.EX P0, PT, R17, UR5, PT, P0 ;  /* 0x0000000511007c0c */ /* 0x000fda000bf06100 */
[----:B------:R-:W-:Y:S05]  /*6d50*/  @P0 BRA `(.L_x_159) ;  /* 0x0000000400640947 */ /* 0x000fea0003800000 */
[----:B-1----:R-:W1:Y:S01]  /*6d60*/  S2R R12, SR_CTAID.X ;  /* 0x00000000000c7919 */ /* 0x002e620000002500 */
[----:B0-----:R-:W0:Y:S01]  /*6d70*/  LDC.64 R10, c[0x0][0x628] ;  /* 0x00018a00ff0a7b82 */ /* 0x001e220000000a00 */
[----:B------:R-:W-:Y:S01]  /*6d80*/  ULDC UR4, c[0x0][0x150] ;  /* 0x0000540000047ab9 */ /* 0x000fe20000000800 */
[----:B----4-:R-:W-:Y:S01]  /*6d90*/  IMAD.MOV.U32 R8, RZ, RZ, R16 ;  /* 0x000000ffff087224 */ /* 0x010fe200078e0010 */
[----:B------:R-:W2:Y:S01]  /*6da0*/  S2R R24, SR_CTAID.Y ;  /* 0x0000000000187919 */ /* 0x000ea20000002600 */
[----:B------:R-:W-:-:S04]  /*6db0*/  IMAD.MOV.U32 R9, RZ, RZ, R17 ;  /* 0x000000ffff097224 */ /* 0x000fc800078e0011 */
[----:B------:R-:W4:Y:S08]  /*6dc0*/  LDC R21, c[0x0][0x144] ;  /* 0x00005100ff157b82 */ /* 0x000f300000000800 */
[----:B------:R-:W2:Y:S08]  /*6dd0*/  LDC R0, c[0x0][0x630] ;  /* 0x00018c00ff007b82 */ /* 0x000eb00000000800 */
[----:B---3--:R-:W3:Y:S01]  /*6de0*/  LDC.64 R14, c[0x0][0x620] ;  /* 0x00018800ff0e7b82 */ /* 0x008ee20000000a00 */
[----:B0-----:R-:W-:-:S04]  /*6df0*/  ISETP.NE.U32.AND P0, PT, R10, RZ, PT ;  /* 0x000000ff0a00720c */ /* 0x001fc80003f05070 */
[----:B------:R-:W-:Y:S02]  /*6e00*/  ISETP.NE.AND.EX P0, PT, R11, RZ, PT, P0 ;  /* 0x000000ff0b00720c */ /* 0x000fe40003f05300 */
[----:B-1----:R-:W-:-:S05]  /*6e10*/  I2FP.F32.U32 R3, R12 ;  /* 0x0000000c00037245 */ /* 0x002fca0000201000 */
[----:B------:R-:W-:-:S04]  /*6e20*/  FMUL R3, R3, UR4 ;  /* 0x0000000403037c20 */ /* 0x000fc80008400000 */
[----:B------:R0:W1:Y:S02]  /*6e30*/  F2I.U32.TRUNC.NTZ R20, R3 ;  /* 0x0000000300147305 */ /* 0x000064000020f000 */
[----:B--2-4-:R-:W-:Y:S05]  /*6e40*/  @!P0 BRA `(.L_x_160) ;  /* 0x0000000000288947 */ /* 0x014fea0003800000 */
[----:B0-----:R-:W0:Y:S02]  /*6e50*/  LDC R3, c[0x0][0x634] ;  /* 0x00018d00ff037b82 */ /* 0x001e240000000800 */
        /* <DEDUP_REMOVED lines=9> */
.L_x_160:
[----:B------:R-:W2:Y:S01]  /*6ef0*/  LDC.64 R28, c[0x0][0x640] ;  /* 0x00019000ff1c7b82 */ /* 0x000ea20000000a00 */
[-CC-:B------:R-:W-:Y:S01]  /*6f00*/  SHF.R.U64 R89, R8, R0.reuse, R9.reuse ;  /* 0x0000000008597219 */ /* 0x180fe20000001209 */
[----:B-1----:R-:W-:Y:S01]  /*6f10*/  IMAD.MOV R20, RZ, RZ, -R20 ;  /* 0x000000ffff147224 */ /* 0x002fe200078e0a14 */
[----:B------:R-:W-:Y:S01]  /*6f20*/  SHF.R.U32.HI R0, RZ, R0, R9 ;  /* 0x00000000ff007219 */ /* 0x000fe20000011609 */
[----:B------:R-:W-:Y:S01]  /*6f30*/  ULDC UR4, c[0x0][0x154] ;  /* 0x0000550000047ab9 */ /* 0x000fe20000000800 */
[----:B0-----:R-:W-:Y:S01]  /*6f40*/  IADD3 R3, P0, RZ, -R89, RZ ;  /* 0x80000059ff037210 */ /* 0x001fe20007f1e0ff */
[----:B------:R-:W-:Y:S02]  /*6f50*/  IMAD R21, R21, R20, R12 ;  /* 0x0000001415157224 */ /* 0x000fe400078e020c */
[----:B------:R-:W0:Y:S01]  /*6f60*/  LDC R6, c[0x0][0x618] ;  /* 0x00018600ff067b82 */ /* 0x000e220000000800 */
[----:B------:R-:W-:Y:S02]  /*6f70*/  IMAD.MOV.U32 R7, RZ, RZ, 0x1 ;  /* 0x00000001ff077424 */ /* 0x000fe400078e00ff */
[----:B------:R-:W-:-:S04]  /*6f80*/  IMAD.X R5, RZ, RZ, ~R0, P0 ;  /* 0x000000ffff057224 */ /* 0x000fc800000e0e00 */
[-C--:B---3--:R-:W-:Y:S01]  /*6f90*/  IMAD R0, R5, R14.reuse, RZ ;  /* 0x0000000e05007224 */ /* 0x088fe200078e02ff */
[----:B------:R-:W1:Y:S01]  /*6fa0*/  LDC R8, c[0x0][0x608] ;  /* 0x00018200ff087b82 */ /* 0x000e620000000800 */
[----:B------:R-:W-:-:S04]  /*6fb0*/  IMAD.WIDE.U32 R4, R3, R14, R16 ;  /* 0x0000000e03047225 */ /* 0x000fc800078e0010 */
[----:B------:R-:W-:Y:S01]  /*6fc0*/  IMAD R3, R3, R15, R0 ;  /* 0x0000000f03037224 */ /* 0x000fe200078e0200 */
[----:B------:R-:W-:Y:S02]  /*6fd0*/  I2FP.F32.U32 R0, R24 ;  /* 0x0000001800007245 */ /* 0x000fe40000201000 */
[----:B------:R-:W3:Y:S01]  /*6fe0*/  LDC R26, c[0x0][0x658] ;  /* 0x00019600ff1a7b82 */ /* 0x000ee20000000800 */
[----:B------:R-:W-:Y:S01]  /*6ff0*/  IMAD.IADD R3, R5, 0x1, R3 ;  /* 0x0000000105037824 */ /* 0x000fe200078e0203 */
[----:B--2---:R-:W-:Y:S01]  /*7000*/  ISETP.NE.U32.AND P0, PT, R28, RZ, PT ;  /* 0x000000ff1c00720c */ /* 0x004fe20003f05070 */
[----:B------:R-:W-:Y:S01]  /*7010*/  FMUL R0, R0, UR4 ;  /* 0x0000000400007c20 */ /* 0x000fe20008400000 */
[----:B------:R-:W-:Y:S02]  /*7020*/  IMAD.MOV.U32 R5, RZ, RZ, -0x1 ;  /* 0xffffffffff057424 */ /* 0x000fe400078e00ff */
[----:B------:R-:W-:Y:S01]  /*7030*/  ISETP.NE.AND.EX P0, PT, R29, RZ, PT, P0 ;  /* 0x000000ff1d00720c */ /* 0x000fe20003f05300 */
[----:B------:R2:W4:Y:S01]  /*7040*/  F2I.U32.TRUNC.NTZ R13, R0 ;  /* 0x00000000000d7305 */ /* 0x000522000020f000 */
[----:B------:R-:W2:Y:S01]  /*7050*/  LDC R15, c[0x0][0x148] ;  /* 0x00005200ff0f7b82 */ /* 0x000ea20000000800 */
[----:B0-----:R-:W-:-:S02]  /*7060*/  SHF.R.U64 R12, R4, R6, R3 ;  /* 0x00000006040c7219 */ /* 0x001fc40000001203 */
[----:B------:R-:W-:-:S05]  /*7070*/  SHF.R.U32.HI R3, RZ, R6, R3 ;  /* 0x00000006ff037219 */ /* 0x000fca0000011603 */
[----:B------:R-:W0:Y:S01]  /*7080*/  LDC R20, c[0x0][0x600] ;  /* 0x00018000ff147b82 */ /* 0x000e220000000800 */
[-CC-:B-1----:R-:W-:Y:S02]  /*7090*/  SHF.R.U64 R10, R12, R8.reuse, R3.reuse ;  /* 0x000000080c0a7219 */ /* 0x182fe40000001203 */
[----:B------:R-:W-:-:S05]  /*70a0*/  SHF.R.U32.HI R3, RZ, R8, R3 ;  /* 0x00000008ff037219 */ /* 0x000fca0000011603 */
[----:B------:R-:W1:Y:S01]  /*70b0*/  LDC R27, c[0x0][0x648] ;  /* 0x00019200ff1b7b82 */ /* 0x000e620000000800 */
[-C--:B---3--:R-:W-:Y:S02]  /*70c0*/  SHF.L.U32 R4, R5, R26.reuse, RZ ;  /* 0x0000001a05047219 */ /* 0x088fe400000006ff */
[-CC-:B------:R-:W-:Y:S02]  /*70d0*/  SHF.R.U64 R14, R10, R26.reuse, R3.reuse ;  /* 0x0000001a0a0e7219 */ /* 0x180fe40000001203 */
[----:B------:R-:W-:Y:S02]  /*70e0*/  SHF.R.U32.HI R5, RZ, R26, R3 ;  /* 0x0000001aff057219 */ /* 0x000fe40000011603 */
[----:B------:R-:W-:Y:S01]  /*70f0*/  LOP3.LUT R25, RZ, R4, RZ, 0x33, !PT ;  /* 0x00000004ff197212 */ /* 0x000fe200078e33ff */
[----:B------:R-:W3:Y:S01]  /*7100*/  LDC R30, c[0x0][0x638] ;  /* 0x00018e00ff1e7b82 */ /* 0x000ee20000000800 */
[----:B------:R-:W-:Y:S01]  /*7110*/  SHF.L.U32 R26, R7, R26, RZ ;  /* 0x0000001a071a7219 */ /* 0x000fe200000006ff */
[----:B------:R-:W-:-:S06]  /*7120*/  IMAD.MOV.U32 R4, RZ, RZ, R14 ;  /* 0x000000ffff047224 */ /* 0x000fcc00078e000e */
[----:B------:R-:W0:Y:S01]  /*7130*/  LDC R31, c[0x0][0x610] ;  /* 0x00018400ff1f7b82 */ /* 0x000e220000000800 */
[----:B----4-:R-:W-:Y:S05]  /*7140*/  @!P0 BRA `(.L_x_161) ;  /* 0x0000000000288947 */ /* 0x010fea0003800000 */
        /* <DEDUP_REMOVED lines=10> */
.L_x_161:
[----:B------:R-:W-:Y:S01]  /*71f0*/  ISETP.NE.AND P0, PT, R2, 0x1, PT ;  /* 0x000000010200780c */ /* 0x000fe20003f05270 */
[----:B0-----:R-:W-:Y:S01]  /*7200*/  VIADD R7, R20, 0xffffffff ;  /* 0xffffffff14077836 */ /* 0x001fe20000000000 */
[----:B-12---:R-:W-:Y:S01]  /*7210*/  SHF.R.U64 R0, R4, R27, R5 ;  /* 0x0000001b04007219 */ /* 0x006fe20000001205 */
[----:B------:R-:W-:Y:S01]  /*7220*/  IMAD.MOV R13, RZ, RZ, -R13 ;  /* 0x000000ffff0d7224 */ /* 0x000fe200078e0a0d */
[----:B------:R-:W-:Y:S01]  /*7230*/  LOP3.LUT R5, R10, R25, RZ, 0xc0, !PT ;  /* 0x000000190a057212 */ /* 0x000fe200078ec0ff */
[----:B------:R-:W-:Y:S01]  /*7240*/  IMAD.MOV.U32 R4, RZ, RZ, 0x1 ;  /* 0x00000001ff047424 */ /* 0x000fe200078e00ff */
[----:B------:R-:W-:Y:S01]  /*7250*/  LOP3.LUT R12, R12, R7, RZ, 0xc0, !PT ;  /* 0x000000070c0c7212 */ /* 0x000fe200078ec0ff */
[----:B------:R-:W-:Y:S02]  /*7260*/  IMAD.MOV R3, RZ, RZ, -R0 ;  /* 0x000000ffff037224 */ /* 0x000fe400078e0a00 */
[----:B------:R-:W-:Y:S02]  /*7270*/  IMAD R0, R26, R0, R5 ;  /* 0x000000001a007224 */ /* 0x000fe400078e0205 */
[----:B---3--:R-:W-:-:S02]  /*7280*/  IMAD R3, R3, R30, R14 ;  /* 0x0000001e03037224 */ /* 0x008fc400078e020e */
[----:B------:R-:W-:Y:S02]  /*7290*/  @P0 IMAD R21, R15, R13, R24 ;  /* 0x0000000d0f150224 */ /* 0x000fe400078e0218 */
[----:B------:R-:W-:Y:S01]  /*72a0*/  IMAD R5, R3, R20, R12 ;  /* 0x0000001403057224 */ /* 0x000fe200078e020c */
[----:B------:R-:W-:Y:S01]  /*72b0*/  PRMT R3, R4, 0x7610, R3 ;  /* 0x0000761004037816 */ /* 0x000fe20000000003 */
[----:B------:R-:W-:-:S05]  /*72c0*/  IMAD R0, R0, R31, R21 ;  /* 0x0000001f00007224 */ /* 0x000fca00078e0215 */
[----:B------:R-:W-:Y:S02]  /*72d0*/  SEL R92, R5, R0, !P0 ;  /* 0x00000000055c7207 */ /* 0x000fe40004000000 */
[----:B------:R-:W-:-:S07]  /*72e0*/  SEL R0, R0, R5, !P0 ;  /* 0x0000000500007207 */ /* 0x000fce0004000000 */
.L_x_159:
[----:B------:R-:W-:Y:S01]  /*72f0*/  LOP3.LUT P0, RZ, R3, 0xff, RZ, 0xc0, !PT ;  /* 0x000000ff03ff7812 */ /* 0x000fe2000780c0ff */
[----:B------:R-:W-:-:S12]  /*7300*/  IMAD.MOV.U32 R102, RZ, RZ, R0 ;  /* 0x000000ffff667224 */ /* 0x000fd800078e0000 */
[----:B------:R-:W-:Y:S05]  /*7310*/  @P0 BRA `(.L_x_162) ;  /* 0xffffff9c00c00947 */ /* 0x000fea000383ffff */
[----:B------:R-:W-:Y:S05]  /*7320*/  EXIT ;  /* 0x000000000000794d */ /* 0x000fea0003800000 */
.L_x_7:
[----:B0-----:R-:W-:Y:S01]  /*7330*/  ULDC.64 UR4, c[0x0][0x650] ;  /* 0x0001940000047ab9 */ /* 0x001fe20000000a00 */
        /* <DEDUP_REMOVED lines=25> */
.L_x_164:
[----:B------:R-:W0:Y:S01]  /*74d0*/  LDC.64 R28, c[0x0][0x640] ;  /* 0x00019000ff1c7b82 */ /* 0x000e220000000a00 */
[-CC-:B------:R-:W-:Y:S01]  /*74e0*/  SHF.R.U64 R22, R12, R6.reuse, R13.reuse ;  /* 0x000000060c167219 */ /* 0x180fe2000000120d */
[----:B------:R-:W-:Y:S01]  /*74f0*/  IMAD.MOV.U32 R30, RZ, RZ, 0x1 ;  /* 0x00000001ff1e7424 */ /* 0x000fe200078e00ff */
[----:B------:R-:W-:Y:S02]  /*7500*/  SHF.R.U32.HI R6, RZ, R6, R13 ;  /* 0x00000006ff067219 */ /* 0x000fe4000001160d */
        /* <DEDUP_REMOVED lines=8> */
[----:B------:R-:W-:Y:S01]  /*7590*/  IMAD.IADD R9, R9, 0x1, R11 ;  /* 0x0000000109097824 */ /* 0x000fe200078e020b */
[----:B0-----:R-:W-:-:S04]  /*75a0*/  ISETP.NE.U32.AND P0, PT, R28, RZ, PT ;  /* 0x000000ff1c00720c */ /* 0x001fc80003f05070 */
[----:B------:R-:W-:Y:S02]  /*75b0*/  ISETP.NE.AND.EX P0, PT, R29, RZ, PT, P0 ;  /* 0x000000ff1d00720c */ /* 0x000fe40003f05300 */
[----:B------:R-:W0:Y:S01]  /*75c0*/  LDC R20, c[0x0][0x600] ;  /* 0x00018000ff147b82 */ /* 0x000e220000000800 */
[-CC-:B-1----:R-:W-:Y:S01]  /*75d0*/  SHF.R.U64 R14, R8, R10.reuse, R9.reuse ;  /* 0x0000000a080e7219 */ /* 0x182fe20000001209 */
[----:B------:R-:W-:Y:S01]  /*75e0*/  IMAD.MOV.U32 R8, RZ, RZ, -0x1 ;  /* 0xffffffffff087424 */ /* 0x000fe200078e00ff */
[----:B------:R-:W-:-:S05]  /*75f0*/  SHF.R.U32.HI R9, RZ, R10, R9 ;  /* 0x0000000aff097219 */ /* 0x000fca0000011609 */
[----:B------:R-:W1:Y:S01]  /*7600*/  LDC R26, c[0x0][0x648] ;  /* 0x00019200ff1a7b82 */ /* 0x000e620000000800 */
[-CC-:B--2---:R-:W-:Y:S02]  /*7610*/  SHF.R.U64 R21, R14, R12.reuse, R9.reuse ;  /* 0x0000000c0e157219 */ /* 0x184fe40000001209 */
[----:B------:R-:W-:-:S05]  /*7620*/  SHF.R.U32.HI R6, RZ, R12, R9 ;  /* 0x0000000cff067219 */ /* 0x000fca0000011609 */
[----:B------:R-:W2:Y:S01]  /*7630*/  LDC R27, c[0x0][0x638] ;  /* 0x00018e00ff1b7b82 */ /* 0x000ea20000000800 */
[-C--:B---3--:R-:W-:Y:S02]  /*7640*/  SHF.L.U32 R8, R8, R25.reuse, RZ ;  /* 0x0000001908087219 */ /* 0x088fe400000006ff */
[-CC-:B------:R-:W-:Y:S02]  /*7650*/  SHF.R.U64 R23, R21, R25.reuse, R6.reuse ;  /* 0x0000001915177219 */ /* 0x180fe40000001206 */
[----:B------:R-:W-:Y:S02]  /*7660*/  LOP3.LUT R32, RZ, R8, RZ, 0x33, !PT ;  /* 0x00000008ff207212 */ /* 0x000fe400078e33ff */
[----:B------:R-:W-:Y:S01]  /*7670*/  SHF.R.U32.HI R9, RZ, R25, R6 ;  /* 0x00000019ff097219 */ /* 0x000fe20000011606 */
[----:B------:R-:W3:Y:S01]  /*7680*/  LDC R31, c[0x0][0x610] ;  /* 0x00018400ff1f7b82 */ /* 0x000ee20000000800 */
[----:B------:R-:W-:Y:S01]  /*7690*/  IMAD.MOV.U32 R8, RZ, RZ, R23 ;  /* 0x000000ffff087224 */ /* 0x000fe200078e0017 */
[----:B------:R-:W-:Y:S06]  /*76a0*/  @!P0 BRA `(.L_x_165) ;  /* 0x0000000000288947 */ /* 0x000fec0003800000 */
        /* <DEDUP_REMOVED lines=10> */
.L_x_165:
[----:B------:R-:W-:Y:S02]  /*7750*/  ISETP.NE.AND P0, PT, R2, 0x1, PT ;  /* 0x000000010200780c */ /* 0x000fe40003f05270 */
[----:B-1----:R-:W-:Y:S01]  /*7760*/  SHF.R.U64 R6, R8, R26, R9 ;  /* 0x0000001a08067219 */ /* 0x002fe20000001209 */
[----:B0-----:R-:W-:Y:S01]  /*7770*/  VIADD R9, R20, 0xffffffff ;  /* 0xffffffff14097836 */ /* 0x001fe20000000000 */
[----:B------:R-:W-:Y:S02]  /*7780*/  SHF.L.U32 R30, R30, R25, RZ ;  /* 0x000000191e1e7219 */ /* 0x000fe400000006ff */
[----:B------:R-:W-:Y:S01]  /*7790*/  LOP3.LUT R5, R21, R32, RZ, 0xc0, !PT ;  /* 0x0000002015057212 */ /* 0x000fe200078ec0ff */
[----:B------:R-:W-:-:S04]  /*77a0*/  IMAD.MOV R8, RZ, RZ, -R6 ;  /* 0x000000ffff087224 */ /* 0x000fc800078e0a06 */
[----:B------:R-:W-:Y:S01]  /*77b0*/  IMAD R6, R30, R6, R5 ;  /* 0x000000061e067224 */ /* 0x000fe200078e0205 */
[----:B------:R-:W-:Y:S01]  /*77c0*/  LOP3.LUT R5, R14, R9, RZ, 0xc0, !PT ;  /* 0x000000090e057212 */ /* 0x000fe200078ec0ff */
[----:B------:R-:W-:Y:S02]  /*77d0*/  @P0 IMAD R3, R7, R24, R4 ;  /* 0x0000001807030224 */ /* 0x000fe400078e0204 */
[----:B--2---:R-:W-:Y:S02]  /*77e0*/  IMAD R4, R8, R27, R23 ;  /* 0x0000001b08047224 */ /* 0x004fe400078e0217 */
[----:B---3--:R-:W-:Y:S02]  /*77f0*/  IMAD R3, R6, R31, R3 ;  /* 0x0000001f06037224 */ /* 0x008fe400078e0203 */
[----:B------:R-:W-:Y:S02]  /*7800*/  IMAD R4, R4, R20, R5 ;  /* 0x0000001404047224 */ /* 0x000fe400078e0205 */
[----:B------:R-:W-:-:S02]  /*7810*/  IMAD.MOV.U32 R8, RZ, RZ, 0x1 ;  /* 0x00000001ff087424 */ /* 0x000fc400078e00ff */
[----:B------:R-:W-:Y:S01]  /*7820*/  IMAD.MOV.U32 R6, RZ, RZ, R22 ;  /* 0x000000ffff067224 */ /* 0x000fe200078e0016 */
[----:B------:R-:W-:Y:S02]  /*7830*/  SEL R20, R4, R3, !P0 ;  /* 0x0000000304147207 */ /* 0x000fe40004000000 */
[----:B------:R-:W-:-:S07]  /*7840*/  SEL R21, R3, R4, !P0 ;  /* 0x0000000403157207 */ /* 0x000fce0004000000 */
.L_x_163:
[----:B------:R-:W-:-:S08]  /*7850*/  NOP ;  /* 0x0000000000007918 */ /* 0x000fd00000000000 */
[----:B------:R-:W0:-:S00]  /*7860*/  USETMAXREG.DEALLOC.CTAPOOL 0x28 ;  /* 0x00000028000079c8 */ /* 0x000e0000080e0500 */
[----:B0-----:R-:W-:-:S13]  /*7870*/  ISETP.NE.AND P0, PT, R0, RZ, PT ;  /* 0x000000ff0000720c */ /* 0x001fda0003f05270 */
[----:B------:R-:W-:Y:S05]  /*7880*/  @P0 EXIT ;  /* 0x000000000000094d */ /* 0x000fea0003800000 */
[----:B------:R-:W-:Y:S01]  /*7890*/  LOP3.LUT P0, RZ, R8, 0xff, RZ, 0xc0, !PT ;  /* 0x000000ff08ff7812 */ /* 0x000fe2000780c0ff */
[----:B------:R-:W-:Y:S02]  /*78a0*/  IMAD.MOV.U32 R0, RZ, RZ, 0x1 ;  /* 0x00000001ff007424 */ /* 0x000fe400078e00ff */
[----:B------:R-:W-:-:S10]  /*78b0*/  IMAD.MOV.U32 R3, RZ, RZ, RZ ;  /* 0x000000ffff037224 */ /* 0x000fd400078e00ff */
[----:B------:R-:W-:Y:S05]  /*78c0*/  @!P0 BRA `(.L_x_166) ;  /* 0x0000000c00448947 */ /* 0x000fea0003800000 */
[----:B------:R-:W0:Y:S01]  /*78d0*/  LDC R0, c[0x0][0x28c] ;  /* 0x0000a300ff007b82 */ /* 0x000e220000000800 */
[----:B------:R-:W1:Y:S01]  /*78e0*/  S2R R12, SR_CgaCtaId ;  /* 0x00000000000c7919 */ /* 0x000e620000008800 */
[----:B------:R-:W-:Y:S01]  /*78f0*/  ULDC UR5, c[0x0][0x600] ;  /* 0x0001800000057ab9 */ /* 0x000fe20000000800 */
[----:B------:R-:W-:Y:S01]  /*7900*/  ULDC UR4, c[0x0][0xc] ;  /* 0x0000030000047ab9 */ /* 0x000fe20000000800 */
[----:B------:R-:W-:Y:S01]  /*7910*/  UIADD3 UR16, UR5, -0x1, URZ ;  /* 0xffffffff05107890 */ /* 0x000fe2000fffe03f */
[----:B------:R-:W-:Y:S01]  /*7920*/  BSSY B0, `(.L_x_166) ;  /* 0x00000cb000007945 */ /* 0x000fe20003800000 */
[----:B------:R-:W-:Y:S01]  /*7930*/  ULDC UR6, c[0x0][0x658] ;  /* 0x0001960000067ab9 */ /* 0x000fe20000000800 */
[----:B------:R-:W-:Y:S01]  /*7940*/  ULDC UR5, c[0x0][0x10] ;  /* 0x0000040000057ab9 */ /* 0x000fe20000000800 */
[----:B------:R-:W-:Y:S01]  /*7950*/  UMOV UR7, 0xffffffff ;  /* 0xffffffff00077882 */ /* 0x000fe20000000000 */
[----:B------:R-:W-:Y:S01]  /*7960*/  UMOV UR8, 0x1 ;  /* 0x0000000100087882 */ /* 0x000fe20000000000 */
[----:B------:R-:W-:Y:S01]  /*7970*/  UIMAD.WIDE.U32 UR4, UR4, UR5, URZ ;  /* 0x00000005040472a5 */ /* 0x000fe2000f8e003f */
[----:B------:R-:W-:Y:S01]  /*7980*/  IMAD.MOV.U32 R9, RZ, RZ, 0x1 ;  /* 0x00000001ff097424 */ /* 0x000fe200078e00ff */
[----:B------:R-:W-:Y:S01]  /*7990*/  USHF.L.U32 UR7, UR7, UR6, URZ ;  /* 0x0000000607077299 */ /* 0x000fe2000800063f */
[----:B------:R-:W-:Y:S01]  /*79a0*/  LOP3.LUT R8, R19, 0x2, RZ, 0xfc, !PT ;  /* 0x0000000213087812 */ /* 0x000fe200078efcff */
[----:B------:R-:W-:-:S02]  /*79b0*/  USHF.L.U32 UR18, UR8, UR6, URZ ;  /* 0x0000000608127299 */ /* 0x000fc4000800063f */
[----:B------:R-:W-:Y:S01]  /*79c0*/  ULOP3.LUT UR17, URZ, UR7, URZ, 0x33, !UPT ;  /* 0x000000073f117292 */ /* 0x000fe2000f8e333f */
[----:B------:R-:W-:Y:S01]  /*79d0*/  ULDC UR6, c[0x0][0x14] ;  /* 0x0000050000067ab9 */ /* 0x000fe20000000800 */
[----:B------:R-:W-:Y:S01]  /*79e0*/  ULDC.64 UR22, c[0x0][0x198] ;  /* 0x0000660000167ab9 */ /* 0x000fe20000000a00 */
[----:B------:R-:W-:Y:S02]  /*79f0*/  UIMAD.WIDE.U32 UR20, UR4, UR6, URZ ;  /* 0x00000006041472a5 */ /* 0x000fe4000f8e003f */
[----:B------:R-:W-:Y:S01]  /*7a00*/  UIMAD UR13, UR5, UR6, URZ ;  /* 0x00000006050d72a4 */ /* 0x000fe2000f8e023f */
[----:B0-----:R-:W-:-:S03]  /*7a10*/  VIADD R0, R0, 0x1f ;  /* 0x0000001f00007836 */ /* 0x001fc60000000000 */
[----:B------:R-:W-:Y:S02]  /*7a20*/  UIADD3 UR13, UR21, UR13, URZ ;  /* 0x0000000d150d7290 */ /* 0x000fe4000fffe03f */
[----:B------:R-:W-:-:S04]  /*7a30*/  SHF.R.S32.HI R3, RZ, 0x1f, R0 ;  /* 0x0000001fff037819 */ /* 0x000fc80000011400 */
[----:B------:R-:W-:Y:S01]  /*7a40*/  LEA.HI R10, R3, R0, RZ, 0x5 ;  /* 0x00000000030a7211 */ /* 0x000fe200078f28ff */
[C---:B-1----:R-:W-:Y:S02]  /*7a50*/  IMAD.SHL.U32 R11, R12.reuse, 0x20, RZ ;  /* 0x000000200c0b7824 */ /* 0x042fe400078e00ff */
[----:B------:R-:W-:Y:S01]  /*7a60*/  IMAD.SHL.U32 R12, R12, 0x400, RZ ;  /* 0x000004000c0c7824 */ /* 0x000fe200078e00ff */
[----:B------:R-:W-:Y:S01]  /*7a70*/  SHF.R.S32.HI R10, RZ, 0x5, R10 ;  /* 0x00000005ff0a7819 */ /* 0x000fe2000001140a */
[----:B------:R-:W-:Y:S01]  /*7a80*/  IMAD.MOV.U32 R0, RZ, RZ, 0x1 ;  /* 0x00000001ff007424 */ /* 0x000fe200078e00ff */
[----:B------:R-:W-:Y:S01]  /*7a90*/  LOP3.LUT R11, R11, 0x20, RZ, 0xc0, !PT ;  /* 0x000000200b0b7812 */ /* 0x000fe200078ec0ff */
[----:B------:R-:W-:Y:S01]  /*7aa0*/  IMAD.MOV.U32 R3, RZ, RZ, RZ ;  /* 0x000000ffff037224 */ /* 0x000fe200078e00ff */
[----:B------:R-:W-:Y:S01]  /*7ab0*/  LOP3.LUT R12, R12, 0x400, RZ, 0xc0, !PT ;  /* 0x000004000c0c7812 */ /* 0x000fe200078ec0ff */
[----:B------:R-:W-:-:S07]  /*7ac0*/  VIADD R13, R10, 0x1 ;  /* 0x000000010a0d7836 */ /* 0x000fce0000000000 */
.L_x_177:
[----:B------:R-:W-:-:S03]  /*7ad0*/  UMOV UR4, 0xffffffff ;  /* 0xffffffff00047882 */ /* 0x000fc60000000000 */
[----:B------:R-:W-:Y:S05]  /*7ae0*/  BRA.DIV UR4, `(.L_x_167) ;  /* 0x0000000e04c87947 */ /* 0x000fea000b800000 */
[----:B------:R-:W-:-:S13]  /*7af0*/  ELECT P6, URZ, PT ;  /* 0x00000000003f782f */ /* 0x000fda00038c0000 */
.L_x_189:
[----:B------:R-:W0:Y:S01]  /*7b00*/  LDC R4, c[0x0][0x28c] ;  /* 0x0000a300ff047b82 */ /* 0x000e220000000800 */
[----:B------:R-:W-:Y:S01]  /*7b10*/  BSSY B1, `(.L_x_168) ;  /* 0x0000038000017945 */ /* 0x000fe20003800000 */
[----:B0-----:R-:W-:-:S13]  /*7b20*/  ISETP.LT.OR P6, PT, R4, 0x1, !P6 ;  /* 0x000000010400780c */ /* 0x001fda00077c1670 */
[----:B------:R-:W-:Y:S05]  /*7b30*/  @P6 BRA `(.L_x_169) ;  /* 0x0000000000d46947 */ /* 0x000fea0003800000 */
[----:B------:R-:W-:Y:S02]  /*7b40*/  IMAD R20, R20, 0x40, R11 ;  /* 0x0000004014147824 */ /* 0x000fe400078e020b */
[----:B------:R-:W-:Y:S02]  /*7b50*/  IMAD.SHL.U32 R21, R21, 0x100, RZ ;  /* 0x0000010015157824 */ /* 0x000fe400078e00ff */
[----:B------:R-:W-:Y:S02]  /*7b60*/  IMAD.MOV.U32 R24, RZ, RZ, RZ ;  /* 0x000000ffff187224 */ /* 0x000fe400078e00ff */
[----:B------:R-:W-:Y:S02]  /*7b70*/  IMAD.MOV.U32 R4, RZ, RZ, R13 ;  /* 0x000000ffff047224 */ /* 0x000fe400078e000d */
[----:B------:R-:W-:Y:S02]  /*7b80*/  IMAD.MOV.U32 R5, RZ, RZ, R0 ;  /* 0x000000ffff057224 */ /* 0x000fe400078e0000 */
[----:B------:R-:W-:-:S07]  /*7b90*/  IMAD.MOV.U32 R7, RZ, RZ, R3 ;  /* 0x000000ffff077224 */ /* 0x000fce00078e0003 */
.L_x_172:
[----:B------:R-:W0:Y:S01]  /*7ba0*/  S2R R15, SR_CgaCtaId ;  /* 0x00000000000f7919 */ /* 0x000e220000008800 */
[----:B------:R-:W-:Y:S02]  /*7bb0*/  MOV R14, 0x400 ;  /* 0x00000400000e7802 */ /* 0x000fe40000000f00 */
[----:B------:R-:W-:Y:S02]  /*7bc0*/  LOP3.LUT P1, RZ, R18, 0x7f, RZ, 0xc0, !PT ;  /* 0x0000007f12ff7812 */ /* 0x000fe4000782c0ff */
[----:B0-----:R-:W-:Y:S02]  /*7bd0*/  LEA R22, R15, R14, 0x18 ;  /* 0x0000000e0f167211 */ /* 0x001fe400078ec0ff */
[----:B------:R-:W-:-:S09]  /*7be0*/  SHF.L.U32 R14, R5, 0x1f, RZ ;  /* 0x0000001f050e7819 */ /* 0x000fd200000006ff */
[----:B------:R-:W0:Y:S01]  /*7bf0*/  @!P1 LDC R15, c[0x0][0x500] ;  /* 0x00014000ff0f9b82 */ /* 0x000e220000000800 */
[----:B------:R-:W-:-:S04]  /*7c00*/  IMAD R23, R7, 0x8, R22 ;  /* 0x0000000807177824 */ /* 0x000fc800078e0216 */
[----:B------:R-:W1:Y:S02]  /*7c10*/  SYNCS.PHASECHK.TRANS64.TRYWAIT P0, [R23+URZ+0x28], R14 ;  /* 0x0000280e170075a7 */ /* 0x000e64000800017f */
[----:B-1----:R-:W-:Y:S05]  /*7c20*/  @!P0 BRA `(.L_x_170) ;  /* 0x0000000c00988947 */ /* 0x002fea0003800000 */
.L_x_190:
[----:B-1----:R-:W-:Y:S01]  /*7c30*/  PRMT R14, R8, 0x9910, RZ ;  /* 0x00009910080e7816 */ /* 0x002fe200000000ff */
[----:B0-----:R0:W-:Y:S03]  /*7c40*/  @!P1 SYNCS.ARRIVE.TRANS64 RZ, [R23+URZ], R15 ;  /* 0x0000000f17ff99a7 */ /* 0x0011e6000800003f */
[----:B------:R-:W-:-:S13]  /*7c50*/  ISETP.NE.AND P0, PT, R14, 0x2, PT ;  /* 0x000000020e00780c */ /* 0x000fda0003f05270 */
[----:B0-----:R-:W-:Y:S05]  /*7c60*/  @P0 BRA `(.L_x_171) ;  /* 0x0000000000040947 */ /* 0x001fea0003800000 */
[----:B------:R-:W-:Y:S01]  /*7c70*/  BPT.TRAP 0x1 ;  /* 0x000000040000795c */ /* 0x000fe20000300000 */
.L_x_171:
[----:B------:R-:W-:Y:S01]  /*7c80*/  IMAD R14, R7, 0x800, R12 ;  /* 0x00000800070e7824 */ /* 0x000fe200078e020c */
[----:B------:R-:W-:Y:S01]  /*7c90*/  R2UR UR9, R23 ;  /* 0x00000000170972ca */ /* 0x000fe200000e0000 */
[--C-:B------:R-:W-:Y:S01]  /*7ca0*/  IMAD R15, R7, 0x8000, R22.reuse ;  /* 0x00008000070f7824 */ /* 0x100fe200078e0216 */
[----:B------:R-:W-:Y:S01]  /*7cb0*/  UIADD3 UR4, UP0, UR22, 0xf0, URZ ;  /* 0x000000f016047890 */ /* 0x000fe2000ff1e03f */
[----:B------:R-:W-:Y:S01]  /*7cc0*/  IMAD R14, R14, 0x4, R22 ;  /* 0x000000040e0e7824 */ /* 0x000fe200078e0216 */
[----:B------:R-:W-:Y:S01]  /*7cd0*/  R2UR UR11, R21 ;  /* 0x00000000150b72ca */ /* 0x000fe200000e0000 */
[----:B------:R-:W-:Y:S01]  /*7ce0*/  VIADD R4, R4, 0xffffffff ;  /* 0xffffffff04047836 */ /* 0x000fe20000000000 */
[----:B------:R-:W-:Y:S01]  /*7cf0*/  R2UR UR5, R15 ;  /* 0x000000000f0572ca */ /* 0x000fe200000e0000 */
[----:B------:R-:W-:Y:S01]  /*7d00*/  UIADD3 UR24, UP1, UR22, 0x1f0, URZ ;  /* 0x000001f016187890 */ /* 0x000fe2000ff3e03f */
[----:B------:R-:W-:Y:S01]  /*7d10*/  R2UR UR8, R14 ;  /* 0x000000000e0872ca */ /* 0x000fe200000e0000 */
[----:B------:R-:W-:Y:S01]  /*7d20*/  VIADD R7, R7, 0x1 ;  /* 0x0000000107077836 */ /* 0x000fe20000000000 */
[----:B------:R-:W-:Y:S01]  /*7d30*/  R2UR UR10, R24 ;  /* 0x00000000180a72ca */ /* 0x000fe200000e0000 */
[----:B------:R-:W-:Y:S01]  /*7d40*/  UIADD3.X UR25, URZ, UR23, URZ, UP1, !UPT ;  /* 0x000000173f197290 */ /* 0x000fe20008ffe43f */
[----:B------:R-:W-:Y:S01]  /*7d50*/  R2UR UR12, R6 ;  /* 0x00000000060c72ca */ /* 0x000fe200000e0000 */
[----:B------:R-:W-:Y:S01]  /*7d60*/  UMOV UR6, 0x0 ;  /* 0x0000000000067882 */ /* 0x000fe20000000000 */
[----:B------:R-:W-:Y:S01]  /*7d70*/  R2UR UR19, R20 ;  /* 0x00000000141372ca */ /* 0x000fe200000e0000 */
[----:B------:R-:W-:Y:S01]  /*7d80*/  UMOV UR7, 0x10000000 ;  /* 0x1000000000077882 */ /* 0x000fe20000000000 */
[----:B------:R-:W-:Y:S01]  /*7d90*/  ISETP.GT.AND P1, PT, R4, 0x1, PT ;  /* 0x000000010400780c */ /* 0x000fe20003f24270 */
[----:B------:R-:W-:Y:S01]  /*7da0*/  UMOV UR26, 0x30000 ;  /* 0x00030000001a7882 */ /* 0x000fe20000000000 */
[C---:B------:R-:W-:Y:S01]  /*7db0*/  ISETP.NE.AND P0, PT, R7.reuse, 0x5, PT ;  /* 0x000000050700780c */ /* 0x040fe20003f05270 */
[----:B------:R-:W-:Y:S01]  /*7dc0*/  UIADD3 UR14, UR5, 0x100, URZ ;  /* 0x00000100050e7890 */ /* 0x000fe2000fffe03f */
[----:B------:R-:W-:Y:S01]  /*7dd0*/  VIADD R24, R24, 0x20 ;  /* 0x0000002018187836 */ /* 0x000fe20000000000 */
[----:B------:R-:W-:Y:S01]  /*7de0*/  UIADD3.X UR5, URZ, UR23, URZ, UP0, !UPT ;  /* 0x000000173f057290 */ /* 0x000fe200087fe43f */
[----:B------:R-:W-:Y:S01]  /*7df0*/  SEL R14, RZ, 0x1, P0 ;  /* 0x00000001ff0e7807 */ /* 0x000fe20000000000 */
[----:B------:R-:W-:Y:S01]  /*7e00*/  UIADD3 UR15, UR8, 0x28100, URZ ;  /* 0x00028100080f7890 */ /* 0x000fe2000fffe03f */
[----:B------:R-:W-:-:S02]  /*7e10*/  SEL R7, R7, RZ, P0 ;  /* 0x000000ff07077207 */ /* 0x000fc40000000000 */
[----:B------:R-:W-:Y:S01]  /*7e20*/  UMOV UR8, UR14 ;  /* 0x0000000e00087c82 */ /* 0x000fe20008000000 */
[----:B------:R-:W-:-:S03]  /*7e30*/  LOP3.LUT R5, R5, R14, RZ, 0x3c, !PT ;  /* 0x0000000e05057212 */ /* 0x000fc600078e3cff */
[----:B------:R0:W-:Y:S02]  /*7e40*/  UTMALDG.3D [UR8], [UR4], desc[UR6] ;  /* 0x00000608040075b4 */ /* 0x0001e40008011000 */
[----:B0-----:R-:W-:Y:S01]  /*7e50*/  UMOV UR8, UR15 ;  /* 0x0000000f00087c82 */ /* 0x001fe20008000000 */
[----:B------:R-:W-:Y:S02]  /*7e60*/  UMOV UR11, UR19 ;  /* 0x00000013000b7c82 */ /* 0x000fe40008000000 */
[----:B------:R0:W-:Y:S02]  /*7e70*/  UTMALDG.3D.MULTICAST [UR8], [UR24], UR26, desc[UR6] ;  /* 0x00000608180073b4 */ /* 0x0001e4000801181a */
[----:B0-----:R-:W-:Y:S05]  /*7e80*/  @P1 BRA `(.L_x_172) ;  /* 0xfffffffc00441947 */ /* 0x001fea000383ffff */
.L_x_169:
[----:B------:R-:W-:Y:S05]  /*7e90*/  BSYNC B1 ;  /* 0x0000000000017941 */ /* 0x000fea0003800000 */
.L_x_168:
[----:B------:R-:W-:Y:S01]  /*7ea0*/  LOP3.LUT P1, RZ, R9, 0xff, RZ, 0xc0, !PT ;  /* 0x000000ff09ff7812 */ /* 0x000fe2000782c0ff */
[C---:B------:R-:W-:Y:S01]  /*7eb0*/  IMAD.IADD R6, R10.reuse, 0x1, R3 ;  /* 0x000000010a067824 */ /* 0x040fe200078e0203 */
[----:B------:R-:W-:Y:S01]  /*7ec0*/  ULDC.64 UR4, c[0x0][0x650] ;  /* 0x0001940000047ab9 */ /* 0x000fe20000000a00 */
[----:B------:R-:W-:Y:S01]  /*7ed0*/  ISETP.GE.U32.AND P2, PT, R10, 0x5, PT ;  /* 0x000000050a00780c */ /* 0x000fe20003f46070 */
[----:B------:R-:W-:Y:S01]  /*7ee0*/  BSSY B1, `(.L_x_173) ;  /* 0x000006c000017945 */ /* 0x000fe20003800000 */
[----:B------:R-:W-:Y:S01]  /*7ef0*/  IMAD.MOV.U32 R21, RZ, RZ, -0x1 ;  /* 0xffffffffff157424 */ /* 0x000fe200078e00ff */
[----:B------:R-:W-:Y:S01]  /*7f00*/  ISETP.GT.U32.AND P0, PT, R6, 0x4, PT ;  /* 0x000000040600780c */ /* 0x000fe20003f04070 */
[----:B------:R-:W-:Y:S01]  /*7f10*/  IMAD.MOV.U32 R20, RZ, RZ, -0x1 ;  /* 0xffffffffff147424 */ /* 0x000fe200078e00ff */
[----:B------:R-:W-:Y:S02]  /*7f20*/  PRMT R9, RZ, 0x7610, R9 ;  /* 0x00007610ff097816 */ /* 0x000fe40000000009 */
[----:B------:R-:W-:-:S03]  /*7f30*/  ISETP.LT.U32.AND P0, PT, R10, 0x5, P0 ;  /* 0x000000050a00780c */ /* 0x000fc60000701070 */
[----:B------:R-:W0:Y:S01]  /*7f40*/  @P1 S2R R5, SR_CgaCtaId ;  /* 0x0000000000051919 */ /* 0x000e220000008800 */
[----:B------:R-:W-:-:S04]  /*7f50*/  @P1 MOV R4, 0x400 ;  /* 0x0000040000041802 */ /* 0x000fc80000000f00 */
[----:B0-----:R-:W-:Y:S01]  /*7f60*/  @P1 LEA R3, R5, R4, 0x18 ;  /* 0x0000000405031211 */ /* 0x001fe200078ec0ff */
[----:B------:R-:W-:-:S03]  /*7f70*/  IMAD.WIDE.U32 R4, R6, -0x33333333, RZ ;  /* 0xcccccccd06047825 */ /* 0x000fc600078e00ff */
[----:B------:R0:W-:Y:S01]  /*7f80*/  @P1 SYNCS.ARRIVE.TRANS64.A1T0 RZ, [R3+URZ+0x68], RZ ;  /* 0x000068ff03ff19a7 */ /* 0x0001e2000810003f */
[----:B------:R-:W-:Y:S02]  /*7f90*/  IADD3 R16, P1, R16, UR20, RZ ;  /* 0x0000001410107c10 */ /* 0x000fe4000ff3e0ff */
[----:B------:R-:W-:Y:S02]  /*7fa0*/  SHF.R.U32.HI R5, RZ, 0x2, R5 ;  /* 0x00000002ff057819 */ /* 0x000fe40000011605 */
[----:B------:R-:W-:Y:S02]  /*7fb0*/  IADD3.X R17, R17, UR13, RZ, P1, !PT ;  /* 0x0000000d11117c10 */ /* 0x000fe40008ffe4ff */
[----:B------:R-:W-:Y:S02]  /*7fc0*/  PRMT R4, RZ, 0x7610, R4 ;  /* 0x00007610ff047816 */ /* 0x000fe40000000004 */
[----:B0-----:R-:W-:Y:S02]  /*7fd0*/  SEL R3, RZ, 0x1, !P0 ;  /* 0x00000001ff037807 */ /* 0x001fe40004000000 */
[----:B------:R-:W-:-:S02]  /*7fe0*/  ISETP.GE.U32.AND P0, PT, R16, UR4, PT ;  /* 0x0000000410007c0c */ /* 0x000fc4000bf06070 */
[----:B------:R-:W-:Y:S01]  /*7ff0*/  LOP3.LUT R0, R0, R3, RZ, 0x3c, !PT ;  /* 0x0000000300007212 */ /* 0x000fe200078e3cff */
[----:B------:R-:W-:Y:S01]  /*8000*/  IMAD R3, R5, -0x5, R6 ;  /* 0xfffffffb05037824 */ /* 0x000fe200078e0206 */
[----:B------:R-:W-:Y:S01]  /*8010*/  ISETP.GE.U32.AND.EX P0, PT, R17, UR5, PT, P0 ;  /* 0x0000000511007c0c */ /* 0x000fe2000bf06100 */
[----:B------:R-:W-:Y:S01]  /*8020*/  IMAD.MOV.U32 R6, RZ, RZ, -0x1 ;  /* 0xffffffffff067424 */ /* 0x000fe200078e00ff */
[----:B------:R-:W-:-:S11]  /*8030*/  @P2 LOP3.LUT R0, R0, 0x1, R5, 0x78, !PT ;  /* 0x0000000100002812 */ /* 0x000fd600078e7805 */
[----:B------:R-:W-:Y:S05]  /*8040*/  @P0 BRA `(.L_x_174) ;  /* 0x0000000400540947 */ /* 0x000fea0003800000 */
[----:B------:R-:W0:Y:S01]  /*8050*/  S2R R15, SR_CTAID.X ;  /* 0x00000000000f7919 */ /* 0x000e220000002500 */
[----:B------:R-:W-:Y:S01]  /*8060*/  ULDC.64 UR4, c[0x0][0x628] ;  /* 0x00018a0000047ab9 */ /* 0x000fe20000000a00 */
[----:B------:R-:W-:Y:S01]  /*8070*/  ULDC UR7, c[0x0][0x630] ;  /* 0x00018c0000077ab9 */ /* 0x000fe20000000800 */
[----:B------:R-:W-:Y:S01]  /*8080*/  ISETP.NE.U32.AND P0, PT, RZ, UR4, PT ;  /* 0x00000004ff007c0c */ /* 0x000fe2000bf05070 */
[----:B------:R-:W1:Y:S01]  /*8090*/  S2R R20, SR_CTAID.Y ;  /* 0x0000000000147919 */ /* 0x000e620000002600 */
[----:B------:R-:W-:Y:S01]  /*80a0*/  ULDC UR8, c[0x0][0x150] ;  /* 0x0000540000087ab9 */ /* 0x000fe20000000800 */
[----:B------:R-:W-:Y:S01]  /*80b0*/  IMAD.MOV.U32 R4, RZ, RZ, R16 ;  /* 0x000000ffff047224 */ /* 0x000fe200078e0010 */
[----:B------:R-:W-:Y:S01]  /*80c0*/  ISETP.NE.AND.EX P0, PT, RZ, UR5, PT, P0 ;  /* 0x00000005ff007c0c */ /* 0x000fe2000bf05300 */
[----:B------:R-:W-:Y:S01]  /*80d0*/  IMAD.MOV.U32 R5, RZ, RZ, R17 ;  /* 0x000000ffff057224 */ /* 0x000fe200078e0011 */
[----:B0-----:R-:W-:-:S11]  /*80e0*/  I2FP.F32.U32 R22, R15 ;  /* 0x0000000f00167245 */ /* 0x001fd60000201000 */
[----:B------:R-:W-:Y:S05]  /*80f0*/  @!P0 BRA `(.L_x_175) ;  /* 0x0000000000288947 */ /* 0x000fea0003800000 */
[----:B------:R-:W-:Y:S02]  /*8100*/  ULDC UR6, c[0x0][0x634] ;  /* 0x00018d0000067ab9 */ /* 0x000fe40000000800 */
[----:B------:R-:W-:-:S05]  /*8110*/  IADD3 R5, P0, R16, UR6, RZ ;  /* 0x0000000610057c10 */ /* 0x000fca000ff1e0ff */
[----:B------:R-:W-:-:S04]  /*8120*/  IMAD.X R21, RZ, RZ, R17, P0 ;  /* 0x000000ffff157224 */ /* 0x000fc800000e0611 */
[----:B------:R-:W-:-:S04]  /*8130*/  IMAD.WIDE.U32 R6, R21, UR4, RZ ;  /* 0x0000000415067c25 */ /* 0x000fc8000f8e00ff */
[----:B------:R-:W-:-:S04]  /*8140*/  IMAD.WIDE.U32 R6, P0, R5, UR5, R6 ;  /* 0x0000000505067c25 */ /* 0x000fc8000f800006 */
[----:B------:R-:W-:-:S04]  /*8150*/  IMAD.WIDE.U32 R4, R5, UR4, RZ ;  /* 0x0000000405047c25 */ /* 0x000fc8000f8e00ff */
[----:B------:R-:W-:Y:S01]  /*8160*/  IMAD.MOV.U32 R4, RZ, RZ, R7 ;  /* 0x000000ffff047224 */ /* 0x000fe200078e0007 */
[----:B------:R-:W-:Y:S01]  /*8170*/  IADD3 RZ, P1, R5, R6, RZ ;  /* 0x0000000605ff7210 */ /* 0x000fe20007f3e0ff */
[----:B------:R-:W-:-:S04]  /*8180*/  IMAD.X R5, RZ, RZ, RZ, P0 ;  /* 0x000000ffff057224 */ /* 0x000fc800000e06ff */
[----:B------:R-:W-:-:S08]  /*8190*/  IMAD.WIDE.U32.X R4, R21, UR5, R4, P1 ;  /* 0x0000000515047c25 */ /* 0x000fd000088e0404 */
.L_x_175:
[--C-:B------:R-:W-:Y:S01]  /*81a0*/  SHF.R.U64 R14, R4, UR7, R5.reuse ;  /* 0x00000007040e7c19 */ /* 0x100fe20008001205 */
[----:B------:R-:W-:Y:S01]  /*81b0*/  FMUL R22, R22, UR8 ;  /* 0x0000000816167c20 */ /* 0x000fe20008400000 */
[----:B------:R-:W-:Y:S01]  /*81c0*/  SHF.R.U32.HI R4, RZ, UR7, R5 ;  /* 0x00000007ff047c19 */ /* 0x000fe20008011605 */
[----:B------:R-:W0:Y:S01]  /*81d0*/  LDC R6, c[0x0][0x144] ;  /* 0x00005100ff067b82 */ /* 0x000e220000000800 */
[----:B------:R-:W-:Y:S01]  /*81e0*/  IADD3 R5, P0, RZ, -R14, RZ ;  /* 0x8000000eff057210 */ /* 0x000fe20007f1e0ff */
[----:B------:R-:W-:Y:S01]  /*81f0*/  ULDC UR6, c[0x0][0x154] ;  /* 0x0000550000067ab9 */ /* 0x000fe20000000800 */
[----:B-1----:R-:W-:Y:S01]  /*8200*/  I2FP.F32.U32 R7, R20 ;  /* 0x0000001400077245 */ /* 0x002fe20000201000 */
[----:B------:R-:W1:Y:S01]  /*8210*/  F2I.U32.TRUNC.NTZ R22, R22 ;  /* 0x0000001600167305 */ /* 0x000e62000020f000 */
[----:B------:R-:W-:Y:S01]  /*8220*/  ULDC.64 UR4, c[0x0][0x620] ;  /* 0x0001880000047ab9 */ /* 0x000fe20000000a00 */
[----:B------:R-:W-:Y:S01]  /*8230*/  IMAD.X R4, RZ, RZ, ~R4, P0 ;  /* 0x000000ffff047224 */ /* 0x000fe200000e0e04 */
[----:B------:R-:W-:Y:S01]  /*8240*/  ISETP.NE.AND P2, PT, R2, 0x1, PT ;  /* 0x000000010200780c */ /* 0x000fe20003f45270 */
[----:B------:R-:W-:Y:S01]  /*8250*/  FMUL R23, R7, UR6 ;  /* 0x0000000607177c20 */ /* 0x000fe20008400000 */
[----:B------:R-:W2:Y:S01]  /*8260*/  LDC R25, c[0x0][0x148] ;  /* 0x00005200ff197b82 */ /* 0x000ea20000000800 */
[----:B------:R-:W-:Y:S01]  /*8270*/  IMAD R4, R4, UR4, RZ ;  /* 0x0000000404047c24 */ /* 0x000fe2000f8e02ff */
[----:B------:R-:W-:-:S02]  /*8280*/  ULDC.64 UR6, c[0x0][0x640] ;  /* 0x0001900000067ab9 */ /* 0x000fc40000000a00 */
[----:B------:R-:W-:Y:S01]  /*8290*/  ISETP.NE.U32.AND P0, PT, RZ, UR6, PT ;  /* 0x00000006ff007c0c */ /* 0x000fe2000bf05070 */
[----:B------:R-:W3:Y:S01]  /*82a0*/  F2I.U32.TRUNC.NTZ R23, R23 ;  /* 0x0000001700177305 */ /* 0x000ee2000020f000 */
[C---:B------:R-:W-:Y:S02]  /*82b0*/  IMAD R7, R5.reuse, UR5, R4 ;  /* 0x0000000505077c24 */ /* 0x040fe4000f8e0204 */
[----:B------:R-:W-:Y:S01]  /*82c0*/  IMAD.WIDE.U32 R4, R5, UR4, R16 ;  /* 0x0000000405047c25 */ /* 0x000fe2000f8e0010 */
[----:B------:R-:W-:Y:S01]  /*82d0*/  ULDC UR4, c[0x0][0x618] ;  /* 0x0001860000047ab9 */ /* 0x000fe20000000800 */
[----:B------:R-:W-:Y:S02]  /*82e0*/  ISETP.NE.AND.EX P0, PT, RZ, UR7, PT, P0 ;  /* 0x00000007ff007c0c */ /* 0x000fe4000bf05300 */
[----:B------:R-:W-:Y:S02]  /*82f0*/  IMAD.IADD R5, R5, 0x1, R7 ;  /* 0x0000000105057824 */ /* 0x000fe400078e0207 */
[----:B-1----:R-:W-:-:S03]  /*8300*/  IMAD.MOV R22, RZ, RZ, -R22 ;  /* 0x000000ffff167224 */ /* 0x002fc600078e0a16 */
[----:B------:R-:W-:Y:S01]  /*8310*/  SHF.R.U64 R21, R4, UR4, R5 ;  /* 0x0000000404157c19 */ /* 0x000fe20008001205 */
[----:B0-----:R-:W-:Y:S01]  /*8320*/  IMAD R15, R6, R22, R15 ;  /* 0x00000016060f7224 */ /* 0x001fe200078e020f */
[----:B------:R-:W-:Y:S01]  /*8330*/  SHF.R.U32.HI R4, RZ, UR4, R5 ;  /* 0x00000004ff047c19 */ /* 0x000fe20008011605 */
[----:B------:R-:W-:Y:S01]  /*8340*/  ULDC UR4, c[0x0][0x608] ;  /* 0x0001820000047ab9 */ /* 0x000fe20000000800 */
[----:B---3--:R-:W-:Y:S02]  /*8350*/  IMAD.MOV R6, RZ, RZ, -R23 ;  /* 0x000000ffff067224 */ /* 0x008fe400078e0a17 */
[--C-:B------:R-:W-:Y:S02]  /*8360*/  SHF.R.U64 R22, R21, UR4, R4.reuse ;  /* 0x0000000415167c19 */ /* 0x100fe40008001204 */
[----:B------:R-:W-:Y:S01]  /*8370*/  SHF.R.U32.HI R5, RZ, UR4, R4 ;  /* 0x00000004ff057c19 */ /* 0x000fe20008011604 */
[----:B------:R-:W-:Y:S01]  /*8380*/  ULDC UR4, c[0x0][0x658] ;  /* 0x0001960000047ab9 */ /* 0x000fe20000000800 */
[----:B--2---:R-:W-:-:S02]  /*8390*/  @P2 IMAD R15, R25, R6, R20 ;  /* 0x00000006190f2224 */ /* 0x004fc400078e0214 */
[--C-:B------:R-:W-:Y:S02]  /*83a0*/  SHF.R.U64 R20, R22, UR4, R5.reuse ;  /* 0x0000000416147c19 */ /* 0x100fe40008001205 */
[----:B------:R-:W-:-:S03]  /*83b0*/  SHF.R.U32.HI R23, RZ, UR4, R5 ;  /* 0x00000004ff177c19 */ /* 0x000fc60008011605 */
[----:B------:R-:W-:Y:S02]  /*83c0*/  IMAD.MOV.U32 R6, RZ, RZ, R20 ;  /* 0x000000ffff067224 */ /* 0x000fe400078e0014 */
[----:B------:R-:W-:Y:S01]  /*83d0*/  IMAD.MOV.U32 R5, RZ, RZ, R23 ;  /* 0x000000ffff057224 */ /* 0x000fe200078e0017 */
[----:B------:R-:W-:Y:S06]  /*83e0*/  @!P0 BRA `(.L_x_176) ;  /* 0x00000000002c8947 */ /* 0x000fec0003800000 */
        /* <DEDUP_REMOVED lines=9> */
[----:B------:R-:W-:-:S04]  /*8480*/  IMAD.WIDE.U32.X R4, R23, UR7, R4, P1 ;  /* 0x0000000717047c25 */ /* 0x000fc800088e0404 */
[----:B------:R-:W-:-:S07]  /*8490*/  IMAD.MOV.U32 R6, RZ, RZ, R4 ;  /* 0x000000ffff067224 */ /* 0x000fce00078e0004 */
.L_x_176:
[----:B------:R-:W-:Y:S01]  /*84a0*/  ULDC UR4, c[0x0][0x648] ;  /* 0x0001920000047ab9 */ /* 0x000fe20000000800 */
[----:B------:R-:W-:Y:S01]  /*84b0*/  LOP3.LUT R4, R22, UR17, RZ, 0xc0, !PT ;  /* 0x0000001116047c12 */ /* 0x000fe2000f8ec0ff */
[----:B------:R-:W-:Y:S01]  /*84c0*/  ULDC UR5, c[0x0][0x610] ;  /* 0x0001840000057ab9 */ /* 0x000fe20000000800 */
[----:B------:R-:W-:Y:S01]  /*84d0*/  SHF.R.U64 R5, R6, UR4, R5 ;  /* 0x0000000406057c19 */ /* 0x000fe20008001205 */
[----:B------:R-:W-:Y:S01]  /*84e0*/  ULDC UR4, c[0x0][0x638] ;  /* 0x00018e0000047ab9 */ /* 0x000fe20000000800 */
[----:B------:R-:W-:-:S03]  /*84f0*/  LOP3.LUT R21, R21, UR16, RZ, 0xc0, !PT ;  /* 0x0000001015157c12 */ /* 0x000fc6000f8ec0ff */
[----:B------:R-:W-:Y:S02]  /*8500*/  IMAD.MOV R7, RZ, RZ, -R5 ;  /* 0x000000ffff077224 */ /* 0x000fe400078e0a05 */
[----:B------:R-:W-:Y:S02]  /*8510*/  IMAD R4, R5, UR18, R4 ;  /* 0x0000001205047c24 */ /* 0x000fe4000f8e0204 */
[----:B------:R-:W-:Y:S01]  /*8520*/  IMAD R20, R7, UR4, R20 ;  /* 0x0000000407147c24 */ /* 0x000fe2000f8e0214 */
[----:B------:R-:W-:Y:S01]  /*8530*/  ULDC UR4, c[0x0][0x600] ;  /* 0x0001800000047ab9 */ /* 0x000fe20000000800 */
[----:B------:R-:W-:Y:S02]  /*8540*/  IMAD R15, R4, UR5, R15 ;  /* 0x00000005040f7c24 */ /* 0x000fe4000f8e020f */
[----:B------:R-:W-:Y:S02]  /*8550*/  IMAD R6, R20, UR4, R21 ;  /* 0x0000000414067c24 */ /* 0x000fe4000f8e0215 */
[----:B------:R-:W-:-:S03]  /*8560*/  IMAD.MOV.U32 R4, RZ, RZ, 0x1 ;  /* 0x00000001ff047424 */ /* 0x000fc600078e00ff */
[----:B------:R-:W-:Y:S02]  /*8570*/  SEL R20, R6, R15, !P2 ;  /* 0x0000000f06147207 */ /* 0x000fe40005000000 */
[----:B------:R-:W-:Y:S01]  /*8580*/  SEL R21, R15, R6, !P2 ;  /* 0x000000060f157207 */ /* 0x000fe20005000000 */
[----:B------:R-:W-:-:S07]  /*8590*/  IMAD.MOV.U32 R6, RZ, RZ, R14 ;  /* 0x000000ffff067224 */ /* 0x000fce00078e000e */
.L_x_174:
[----:B------:R-:W-:Y:S05]  /*85a0*/  BSYNC B1 ;  /* 0x0000000000017941 */ /* 0x000fea0003800000 */
.L_x_173:
[----:B------:R-:W-:-:S13]  /*85b0*/  LOP3.LUT P0, RZ, R4, 0xff, RZ, 0xc0, !PT ;  /* 0x000000ff04ff7812 */ /* 0x000fda000780c0ff */
[----:B------:R-:W-:Y:S05]  /*85c0*/  @P0 BRA `(.L_x_177) ;  /* 0xfffffff400400947 */ /* 0x000fea000383ffff */
[----:B------:R-:W-:Y:S05]  /*85d0*/  BSYNC B0 ;  /* 0x0000000000007941 */ /* 0x000fea0003800000 */
.L_x_166:
[----:B------:R-:W-:-:S03]  /*85e0*/  UMOV UR4, 0xffffffff ;  /* 0xffffffff00047882 */ /* 0x000fc60000000000 */
[----:B------:R-:W-:Y:S05]  /*85f0*/  BRA.DIV UR4, `(.L_x_178) ;  /* 0x0000000604387947 */ /* 0x000fea000b800000 */
[----:B------:R-:W-:-:S13]  /*8600*/  ELECT P6, URZ, PT ;  /* 0x00000000003f782f */ /* 0x000fda00038c0000 */
.L_x_193:
[----:B------:R-:W-:Y:S04]  /*8610*/  BSSY B0, `(.L_x_179) ;  /* 0x0000034000007945 */ /* 0x000fe80003800000 */
[----:B------:R-:W-:Y:S05]  /*8620*/  @!P6 BRA `(.L_x_180) ;  /* 0x0000000000c8e947 */ /* 0x000fea0003800000 */
[----:B------:R-:W-:-:S04]  /*8630*/  LOP3.LUT R19, R19, 0x2, RZ, 0xfc, !PT ;  /* 0x0000000213137812 */ /* 0x000fc800078efcff */
[----:B------:R-:W-:-:S13]  /*8640*/  ISETP.NE.AND P0, PT, R19, 0x3, PT ;  /* 0x000000031300780c */ /* 0x000fda0003f05270 */
[----:B------:R-:W-:Y:S05]  /*8650*/  @!P0 BRA `(.L_x_181) ;  /* 0x0000000000048947 */ /* 0x000fea0003800000 */
[----:B------:R-:W-:Y:S01]  /*8660*/  BPT.TRAP 0x1 ;  /* 0x000000040000795c */ /* 0x000fe20000300000 */
.L_x_181:
[----:B------:R-:W0:Y:S01]  /*8670*/  S2R R5, SR_CgaCtaId ;  /* 0x0000000000057919 */ /* 0x000e220000008800 */
[----:B------:R-:W-:Y:S02]  /*8680*/  MOV R2, 0x400 ;  /* 0x0000040000027802 */ /* 0x000fe40000000f00 */
[----:B------:R-:W-:Y:S02]  /*8690*/  SHF.L.U32 R4, R0, 0x1f, RZ ;  /* 0x0000001f00047819 */ /* 0x000fe400000006ff */
[----:B0-----:R-:W-:-:S05]  /*86a0*/  LEA R2, R5, R2, 0x18 ;  /* 0x0000000205027211 */ /* 0x001fca00078ec0ff */
[----:B------:R-:W-:-:S04]  /*86b0*/  VIADD R2, R2, 0x28 ;  /* 0x0000002802027836 */ /* 0x000fc80000000000 */
[C---:B------:R-:W-:Y:S02]  /*86c0*/  IMAD R7, R3.reuse, 0x8, R2 ;  /* 0x0000000803077824 */ /* 0x040fe400078e0202 */
[----:B------:R-:W-:Y:S02]  /*86d0*/  VIADD R3, R3, 0x1 ;  /* 0x0000000103037836 */ /* 0x000fe40000000000 */
[----:B------:R-:W0:Y:S03]  /*86e0*/  SYNCS.PHASECHK.TRANS64.TRYWAIT P0, [R7+URZ], R4 ;  /* 0x00000004070075a7 */ /* 0x000e26000800017f */
[----:B------:R-:W-:-:S04]  /*86f0*/  ISETP.NE.AND P1, PT, R3, 0x5, PT ;  /* 0x000000050300780c */ /* 0x000fc80003f25270 */
[----:B------:R-:W-:Y:S02]  /*8700*/  SEL R5, RZ, 0x1, P1 ;  /* 0x00000001ff057807 */ /* 0x000fe40000800000 */
[----:B------:R-:W-:Y:S02]  /*8710*/  SEL R3, R3, RZ, P1 ;  /* 0x000000ff03037207 */ /* 0x000fe40000800000 */
[----:B------:R-:W-:-:S03]  /*8720*/  LOP3.LUT R6, R0, R5, RZ, 0x3c, !PT ;  /* 0x0000000500067212 */ /* 0x000fc600078e3cff */
[----:B------:R-:W-:Y:S01]  /*8730*/  IMAD R8, R3, 0x8, R2 ;  /* 0x0000000803087824 */ /* 0x000fe200078e0202 */
[----:B------:R-:W-:Y:S01]  /*8740*/  SHF.L.U32 R5, R6, 0x1f, RZ ;  /* 0x0000001f06057819 */ /* 0x000fe200000006ff */
[----:B0-----:R-:W-:Y:S06]  /*8750*/  @!P0 BRA `(.L_x_182) ;  /* 0x0000000400008947 */ /* 0x001fec0003800000 */
.L_x_194:
[----:B------:R-:W1:Y:S01]  /*8760*/  SYNCS.PHASECHK.TRANS64.TRYWAIT P0, [R8+URZ], R5 ;  /* 0x00000005080075a7 */ /* 0x000e62000800017f */
[----:B------:R-:W-:-:S05]  /*8770*/  VIADD R0, R3, 0x1 ;  /* 0x0000000103007836 */ /* 0x000fca0000000000 */
[----:B------:R-:W-:-:S04]  /*8780*/  ISETP.NE.AND P1, PT, R0, 0x5, PT ;  /* 0x000000050000780c */ /* 0x000fc80003f25270 */
[----:B------:R-:W-:Y:S02]  /*8790*/  SEL R3, RZ, 0x1, P1 ;  /* 0x00000001ff037807 */ /* 0x000fe40000800000 */
[----:B0-----:R-:W-:Y:S02]  /*87a0*/  SEL R7, R0, RZ, P1 ;  /* 0x000000ff00077207 */ /* 0x001fe40000800000 */
[----:B------:R-:W-:-:S03]  /*87b0*/  LOP3.LUT R6, R6, R3, RZ, 0x3c, !PT ;  /* 0x0000000306067212 */ /* 0x000fc600078e3cff */
[----:B------:R-:W-:Y:S01]  /*87c0*/  IMAD R9, R7, 0x8, R2 ;  /* 0x0000000807097824 */ /* 0x000fe200078e0202 */
[----:B------:R-:W-:Y:S01]  /*87d0*/  SHF.L.U32 R4, R6, 0x1f, RZ ;  /* 0x0000001f06047819 */ /* 0x000fe200000006ff */
[----:B-1----:R-:W-:Y:S06]  /*87e0*/  @!P0 BRA `(.L_x_183) ;  /* 0x0000000000f08947 */ /* 0x002fec0003800000 */
.L_x_195:
[----:B------:R-:W1:Y:S01]  /*87f0*/  SYNCS.PHASECHK.TRANS64.TRYWAIT P0, [R9+URZ], R4 ;  /* 0x00000004090075a7 */ /* 0x000e62000800017f */
[----:B------:R-:W-:-:S05]  /*8800*/  VIADD R0, R7, 0x1 ;  /* 0x0000000107007836 */ /* 0x000fca0000000000 */
[----:B------:R-:W-:-:S04]  /*8810*/  ISETP.NE.AND P1, PT, R0, 0x5, PT ;  /* 0x000000050000780c */ /* 0x000fc80003f25270 */
[----:B------:R-:W-:Y:S02]  /*8820*/  SEL R3, RZ, 0x1, P1 ;  /* 0x00000001ff037807 */ /* 0x000fe40000800000 */
[----:B------:R-:W-:Y:S02]  /*8830*/  SEL R7, R0, RZ, P1 ;  /* 0x000000ff00077207 */ /* 0x000fe40000800000 */
[----:B------:R-:W-:-:S03]  /*8840*/  LOP3.LUT R11, R6, R3, RZ, 0x3c, !PT ;  /* 0x00000003060b7212 */ /* 0x000fc600078e3cff */
[----:B------:R-:W-:Y:S01]  /*8850*/  IMAD R6, R7, 0x8, R2 ;  /* 0x0000000807067824 */ /* 0x000fe200078e0202 */
[----:B0-----:R-:W-:Y:S01]  /*8860*/  SHF.L.U32 R5, R11, 0x1f, RZ ;  /* 0x0000001f0b057819 */ /* 0x001fe200000006ff */
[----:B-1----:R-:W-:Y:S06]  /*8870*/  @!P0 BRA `(.L_x_184) ;  /* 0x0000000000e08947 */ /* 0x002fec0003800000 */
.L_x_196:
[----:B------:R-:W1:Y:S01]  /*8880*/  SYNCS.PHASECHK.TRANS64.TRYWAIT P0, [R6+URZ], R5 ;  /* 0x00000005060075a7 */ /* 0x000e62000800017f */
[----:B------:R-:W-:-:S05]  /*8890*/  VIADD R0, R7, 0x1 ;  /* 0x0000000107007836 */ /* 0x000fca0000000000 */
[----:B------:R-:W-:-:S04]  /*88a0*/  ISETP.NE.AND P1, PT, R0, 0x5, PT ;  /* 0x000000050000780c */ /* 0x000fc80003f25270 */
[----:B0-----:R-:W-:Y:S02]  /*88b0*/  SEL R4, RZ, 0x1, P1 ;  /* 0x00000001ff047807 */ /* 0x001fe40000800000 */
[----:B------:R-:W-:Y:S02]  /*88c0*/  SEL R3, R0, RZ, P1 ;  /* 0x000000ff00037207 */ /* 0x000fe40000800000 */
[----:B------:R-:W-:Y:S01]  /*88d0*/  LOP3.LUT R0, R11, R4, RZ, 0x3c, !PT ;  /* 0x000000040b007212 */ /* 0x000fe200078e3cff */
[----:B-1----:R-:W-:Y:S06]  /*88e0*/  @!P0 BRA `(.L_x_185) ;  /* 0x0000000000d88947 */ /* 0x002fec0003800000 */
.L_x_197:
[----:B------:R-:W-:Y:S01]  /*88f0*/  IMAD R3, R3, 0x8, R2 ;  /* 0x0000000803037824 */ /* 0x000fe200078e0202 */
[----:B------:R-:W-:-:S07]  /*8900*/  SHF.L.U32 R0, R0, 0x1f, RZ ;  /* 0x0000001f00007819 */ /* 0x000fce00000006ff */
.L_x_186:
[----:B-1----:R1:W2:Y:S02]  /*8910*/  SYNCS.PHASECHK.TRANS64.TRYWAIT P0, [R3+URZ], R0 ;  /* 0x00000000030075a7 */ /* 0x0022a4000800017f */
[----:B--2---:R-:W-:Y:S05]  /*8920*/  @!P0 NANOSLEEP.SYNCS 0x989680 ;  /* 0x009896800000895d */ /* 0x004fea0003900000 */
[----:B------:R-:W2:Y:S02]  /*8930*/  @!P0 SYNCS.PHASECHK.TRANS64 P0, [R3+URZ], R0 ;  /* 0x00000000030085a7 */ /* 0x000ea4000800007f */
[----:B--2---:R-:W-:Y:S05]  /*8940*/  @!P0 BRA `(.L_x_186) ;  /* 0xfffffffc00f08947 */ /* 0x004fea000383ffff */
.L_x_180:
[----:B------:R-:W-:Y:S05]  /*8950*/  BSYNC B0 ;  /* 0x0000000000007941 */ /* 0x000fea0003800000 */
.L_x_179:
[----:B------:R-:W-:Y:S05]  /*8960*/  EXIT ;  /* 0x000000000000794d */ /* 0x000fea0003800000 */
.L_x_21:
[----:B----4-:R4:W0:Y:S02]  /*8970*/  SYNCS.PHASECHK.TRANS64.TRYWAIT P1, [R3+URZ], R0 ;  /* 0x00000000030075a7 */ /* 0x010824000802017f */
[----:B0-----:R-:W-:Y:S05]  /*8980*/  @!P1 NANOSLEEP.SYNCS 0x989680 ;  /* 0x009896800000995d */ /* 0x001fea0003900000 */
[----:B------:R-:W0:Y:S02]  /*8990*/  @!P1 SYNCS.PHASECHK.TRANS64 P1, [R3+URZ], R0 ;  /* 0x00000000030095a7 */ /* 0x000e24000802007f */
[----:B0-----:R-:W-:Y:S05]  /*89a0*/  @!P1 BRA `(.L_x_21) ;  /* 0xfffffffc00f09947 */ /* 0x001fea000383ffff */
[----:B------:R-:W-:Y:S05]  /*89b0*/  BRA `(.L_x_20) ;  /* 0xffffff8800e07947 */ /* 0x000fea000383ffff */
.L_x_26:
[----:B-1----:R1:W3:Y:S02]  /*89c0*/  SYNCS.PHASECHK.TRANS64.TRYWAIT P1, [R5+URZ], R4 ;  /* 0x00000004050075a7 */ /* 0x0022e4000802017f */
[----:B---3--:R-:W-:Y:S05]  /*89d0*/  @!P1 NANOSLEEP.SYNCS 0x989680 ;  /* 0x009896800000995d */ /* 0x008fea0003900000 */
[----:B------:R-:W3:Y:S02]  /*89e0*/  @!P1 SYNCS.PHASECHK.TRANS64 P1, [R5+URZ], R4 ;  /* 0x00000004050095a7 */ /* 0x000ee4000802007f */
[----:B---3--:R-:W-:Y:S05]  /*89f0*/  @!P1 BRA `(.L_x_26) ;  /* 0xfffffffc00f09947 */ /* 0x008fea000383ffff */
[----:B------:R-:W-:Y:S05]  /*8a00*/  BRA `(.L_x_25) ;  /* 0xffffff9000307947 */ /* 0x000fea000383ffff */
.L_x_167:
[----:B------:R-:W-:Y:S01]  /*8a10*/  BSSY B1, `(.L_x_187) ;  /* 0x0000006000017945 */ /* 0x000fe20003800000 */
[----:B------:R-:W-:-:S07]  /*8a20*/  IMAD.MOV.U32 R15, RZ, RZ, -0x1 ;  /* 0xffffffffff0f7424 */ /* 0x000fce00078e00ff */
[----:B------:R-:W-:Y:S05]  /*8a30*/  WARPSYNC.COLLECTIVE R15, `(.L_x_188) ;  /* 0x000000000f0c7348 */ /* 0x000fea0003c00000 */
[----:B------:R-:W-:Y:S02]  /*8a40*/  ELECT P6, UR62, PT ;  /* 0x00000000003e782f */ /* 0x000fe400038c0000 */
[----:B------:R-:W-:Y:S01]  /*8a50*/  MOV R14, UR62 ;  /* 0x0000003e000e7c02 */ /* 0x000fe20008000f00 */
[----:B------:R-:W-:Y:S10]  /*8a60*/  ENDCOLLECTIVE ;  /* 0x000000000000791b */ /* 0x000ff40003800000 */
.L_x_188:
[----:B------:R-:W-:Y:S05]  /*8a70*/  BSYNC B1 ;  /* 0x0000000000017941 */ /* 0x000fea0003800000 */
.L_x_187:
[----:B------:R-:W-:Y:S05]  /*8a80*/  BRA `(.L_x_189) ;  /* 0xfffffff0001c7947 */ /* 0x000fea000383ffff */
.L_x_170:
[----:B-1----:R1:W2:Y:S02]  /*8a90*/  SYNCS.PHASECHK.TRANS64.TRYWAIT P0, [R23+URZ+0x28], R14 ;  /* 0x0000280e170075a7 */ /* 0x0022a4000800017f */
[----:B--2---:R-:W-:Y:S05]  /*8aa0*/  @!P0 NANOSLEEP.SYNCS 0x989680 ;  /* 0x009896800000895d */ /* 0x004fea0003900000 */
[----:B------:R-:W2:Y:S02]  /*8ab0*/  @!P0 SYNCS.PHASECHK.TRANS64 P0, [R23+URZ+0x28], R14 ;  /* 0x0000280e170085a7 */ /* 0x000ea4000800007f */
[----:B--2---:R-:W-:Y:S05]  /*8ac0*/  @!P0 BRA `(.L_x_170) ;  /* 0xfffffffc00f08947 */ /* 0x004fea000383ffff */
[----:B------:R-:W-:Y:S05]  /*8ad0*/  BRA `(.L_x_190) ;  /* 0xfffffff000547947 */ /* 0x000fea000383ffff */
.L_x_178:
[----:B------:R-:W-:Y:S01]  /*8ae0*/  BSSY B0, `(.L_x_191) ;  /* 0x0000006000007945 */ /* 0x000fe20003800000 */
[----:B------:R-:W-:-:S07]  /*8af0*/  IMAD.MOV.U32 R15, RZ, RZ, -0x1 ;  /* 0xffffffffff0f7424 */ /* 0x000fce00078e00ff */
[----:B------:R-:W-:Y:S05]  /*8b00*/  WARPSYNC.COLLECTIVE R15, `(.L_x_192) ;  /* 0x000000000f0c7348 */ /* 0x000fea0003c00000 */
[----:B------:R-:W-:Y:S02]  /*8b10*/  ELECT P6, UR62, PT ;  /* 0x00000000003e782f */ /* 0x000fe400038c0000 */
[----:B------:R-:W-:Y:S01]  /*8b20*/  MOV R14, UR62 ;  /* 0x0000003e000e7c02 */ /* 0x000fe20008000f00 */
[----:B------:R-:W-:Y:S10]  /*8b30*/  ENDCOLLECTIVE ;  /* 0x000000000000791b */ /* 0x000ff40003800000 */
.L_x_192:
[----:B------:R-:W-:Y:S05]  /*8b40*/  BSYNC B0 ;  /* 0x0000000000007941 */ /* 0x000fea0003800000 */
.L_x_191:
[----:B------:R-:W-:Y:S05]  /*8b50*/  BRA `(.L_x_193) ;  /* 0xfffffff800ac7947 */ /* 0x000fea000383ffff */
.L_x_182:
[----:B0-----:R0:W1:Y:S02]  /*8b60*/  SYNCS.PHASECHK.TRANS64.TRYWAIT P0, [R7+URZ], R4 ;  /* 0x00000004070075a7 */ /* 0x001064000800017f */
[----:B-1----:R-:W-:Y:S05]  /*8b70*/  @!P0 NANOSLEEP.SYNCS 0x989680 ;  /* 0x009896800000895d */ /* 0x002fea0003900000 */
[----:B------:R-:W1:Y:S02]  /*8b80*/  @!P0 SYNCS.PHASECHK.TRANS64 P0, [R7+URZ], R4 ;  /* 0x00000004070085a7 */ /* 0x000e64000800007f */
[----:B-1----:R-:W-:Y:S05]  /*8b90*/  @!P0 BRA `(.L_x_182) ;  /* 0xfffffffc00f08947 */ /* 0x002fea000383ffff */
[----:B------:R-:W-:Y:S05]  /*8ba0*/  BRA `(.L_x_194) ;  /* 0xfffffff800ec7947 */ /* 0x000fea000383ffff */
.L_x_183:
[----:B0-----:R0:W1:Y:S02]  /*8bb0*/  SYNCS.PHASECHK.TRANS64.TRYWAIT P0, [R8+URZ], R5 ;  /* 0x00000005080075a7 */ /* 0x001064000800017f */
[----:B-1----:R-:W-:Y:S05]  /*8bc0*/  @!P0 NANOSLEEP.SYNCS 0x989680 ;  /* 0x009896800000895d */ /* 0x002fea0003900000 */
[----:B------:R-:W1:Y:S02]  /*8bd0*/  @!P0 SYNCS.PHASECHK.TRANS64 P0, [R8+URZ], R5 ;  /* 0x00000005080085a7 */ /* 0x000e64000800007f */
[----:B-1----:R-:W-:Y:S05]  /*8be0*/  @!P0 BRA `(.L_x_183) ;  /* 0xfffffffc00f08947 */ /* 0x002fea000383ffff */
[----:B------:R-:W-:Y:S05]  /*8bf0*/  BRA `(.L_x_195) ;  /* 0xfffffff800fc7947 */ /* 0x000fea000383ffff */
.L_x_184:
[----:B0-----:R0:W1:Y:S02]  /*8c00*/  SYNCS.PHASECHK.TRANS64.TRYWAIT P0, [R9+URZ], R4 ;  /* 0x00000004090075a7 */ /* 0x001064000800017f */
[----:B-1----:R-:W-:Y:S05]  /*8c10*/  @!P0 NANOSLEEP.SYNCS 0x989680 ;  /* 0x009896800000895d */ /* 0x002fea0003900000 */
[----:B------:R-:W1:Y:S02]  /*8c20*/  @!P0 SYNCS.PHASECHK.TRANS64 P0, [R9+URZ], R4 ;  /* 0x00000004090085a7 */ /* 0x000e64000800007f */
[----:B-1----:R-:W-:Y:S05]  /*8c30*/  @!P0 BRA `(.L_x_184) ;  /* 0xfffffffc00f08947 */ /* 0x002fea000383ffff */
[----:B------:R-:W-:Y:S05]  /*8c40*/  BRA `(.L_x_196) ;  /* 0xfffffffc000c7947 */ /* 0x000fea000383ffff */
.L_x_185:
[----:B0-----:R0:W1:Y:S02]  /*8c50*/  SYNCS.PHASECHK.TRANS64.TRYWAIT P0, [R6+URZ], R5 ;  /* 0x00000005060075a7 */ /* 0x001064000800017f */
[----:B-1----:R-:W-:Y:S05]  /*8c60*/  @!P0 NANOSLEEP.SYNCS 0x989680 ;  /* 0x009896800000895d */ /* 0x002fea0003900000 */
[----:B------:R-:W1:Y:S02]  /*8c70*/  @!P0 SYNCS.PHASECHK.TRANS64 P0, [R6+URZ], R5 ;  /* 0x00000005060085a7 */ /* 0x000e64000800007f */
[----:B-1----:R-:W-:Y:S05]  /*8c80*/  @!P0 BRA `(.L_x_185) ;  /* 0xfffffffc00f08947 */ /* 0x002fea000383ffff */
[----:B------:R-:W-:Y:S05]  /*8c90*/  BRA `(.L_x_197) ;  /* 0xfffffffc00147947 */ /* 0x000fea000383ffff */
.L_x_198:
[----:B------:R-:W-:-:S00]  /*8ca0*/  BRA `(.L_x_198) ;  /* 0xfffffffc00fc7947 */ /* 0x000fc0000383ffff */
[----:B------:R-:W-:-:S00]  /*8cb0*/  NOP ;  /* 0x0000000000007918 */ /* 0x000fc00000000000 */
        /* <DEDUP_REMOVED lines=12> */
.L_x_199:


//--------------------- .nv.global.init           --------------------------
	.section	.nv.global.init,"aw",@progbits
.nv.global.init:
	.type		$str$22,@object
	.size		$str$22,($str$23 - $str$22)
$str$22:
        /*0000*/ 	.byte	0x6b, 0x5f, 0x74, 0x69, 0x6c, 0x65, 0x5f, 0x63, 0x6f, 0x75, 0x6e, 0x74, 0x20, 0x3e, 0x3d, 0x20
        /*0010*/ 	.byte	0x31, 0x00
	.type		$str$23,@object
	.size		$str$23,(__unnamed_1 - $str$23)
$str$23:
        /*0012*/ 	.byte	0x2f, 0x74, 0x6d, 0x70, 0x2f, 0x63, 0x75, 0x74, 0x6c, 0x61, 0x73, 0x73, 0x5f, 0x73, 0x77, 0x65
        /*0022*/ 	.byte	0x65, 0x70, 0x5f, 0x73, 0x72, 0x63, 0x2f, 0x69, 0x6e, 0x63, 0x6c, 0x75, 0x64, 0x65, 0x2f, 0x63
        /*0032*/ 	.byte	0x75, 0x74, 0x6c, 0x61, 0x73, 0x73, 0x2f, 0x67, 0x65, 0x6d, 0x6d, 0x2f, 0x63, 0x6f, 0x6c, 0x6c
        /*0042*/ 	.byte	0x65, 0x63, 0x74, 0x69, 0x76, 0x65, 0x2f, 0x73, 0x6d, 0x39, 0x30, 0x5f, 0x6d, 0x6d, 0x61, 0x5f
        /*0052*/ 	.byte	0x74, 0x6d, 0x61, 0x5f, 0x67, 0x6d, 0x6d, 0x61, 0x5f, 0x73, 0x73, 0x5f, 0x77, 0x61, 0x72, 0x70
        /*0062*/ 	.byte	0x73, 0x70, 0x65, 0x63, 0x69, 0x61, 0x6c, 0x69, 0x7a, 0x65, 0x64, 0x2e, 0x68, 0x70, 0x70, 0x00
	.type		__unnamed_1,@object
	.size		__unnamed_1,(.L_0 - __unnamed_1)
__unnamed_1:
        /*0072*/ 	.byte	0x76, 0x6f, 0x69, 0x64, 0x20, 0x63, 0x75, 0x74, 0x6c, 0x61, 0x73, 0x73, 0x3a, 0x3a, 0x67, 0x65
        /* <DEDUP_REMOVED lines=177> */
        /*0b92*/ 	.byte	0x6e, 0x74, 0x69, 0x74, 0x79, 0x5d, 0x00
.L_0:


//--------------------- .nv.shared._ZN7cutlass13device_kernelINS_4gemm6kernel13GemmUniversalIN4cute5tupleIJiiiiEEENS1_10collective13CollectiveMmaINS1_34MainloopSm90TmaGmmaWarpSpecializedILi5ENS5_IJNS4_1CILi2EEENSA_ILi1EEESC_EEENS1_35KernelTmaWarpSpecializedCooperativeEEENS5_IJNSA_ILi256EEENSA_ILi64EEENSA_ILi32EEEEEENS_10tfloat32_tENS5_IJlSC_lEEESK_SL_NS4_8TiledMMAINS4_8MMA_AtomIJNS4_4SM904GMMA29MMA_64x64x8_F32TF32TF32_SS_TNILNSP_7ScaleInE1ELSR_1EEEEEENS4_6LayoutISD_NS5_IJSC_NSA_ILi0EEESV_EEEEENS5_IJNS4_10UnderscoreESY_SY_EEEEENS4_13SM90_TMA_LOADENS4_14ComposedLayoutINS4_7SwizzleILi3ELi4ELi3EEENS4_18smem_ptr_flag_bitsILi32EEENSU_INS5_IJNSA_ILi8EEESI_EEENS5_IJSI_SC_EEEEEEEvNS4_8identityENS4_23SM90_TMA_LOAD_MULTICASTES1B_vS1C_EENS_8epilogue10collective6detail29Sm90TmaWarpSpecializedAdapterINS1G_15DefaultEpilogueISK_SL_SL_NS1F_6thread17LinearCombinationISK_Li1EffLNS1K_9ScaleType4KindE0ELNS_15FloatRoundStyleE2ESK_EENS1_15EpilogueDefaultEEEEEvvEEEEvNT_6ParamsE --------------------------
	.section	.nv.shared._ZN7cutlass13device_kernelINS_4gemm6kernel13GemmUniversalIN4cute5tupleIJiiiiEEENS1_10collective13CollectiveMmaINS1_34MainloopSm90TmaGmmaWarpSpecializedILi5ENS5_IJNS4_1CILi2EEENSA_ILi1EEESC_EEENS1_35KernelTmaWarpSpecializedCooperativeEEENS5_IJNSA_ILi256EEENSA_ILi64EEENSA_ILi32EEEEEENS_10tfloat32_tENS5_IJlSC_lEEESK_SL_NS4_8TiledMMAINS4_8MMA_AtomIJNS4_4SM904GMMA29MMA_64x64x8_F32TF32TF32_SS_TNILNSP_7ScaleInE1ELSR_1EEEEEENS4_6LayoutISD_NS5_IJSC_NSA_ILi0EEESV_EEEEENS5_IJNS4_10UnderscoreESY_SY_EEEEENS4_13SM90_TMA_LOADENS4_14ComposedLayoutINS4_7SwizzleILi3ELi4ELi3EEENS4_18smem_ptr_flag_bitsILi32EEENSU_INS5_IJNSA_ILi8EEESI_EEENS5_IJSI_SC_EEEEEEEvNS4_8identityENS4_23SM90_TMA_LOAD_MULTICASTES1B_vS1C_EENS_8epilogue10collective6detail29Sm90TmaWarpSpecializedAdapterINS1G_15DefaultEpilogueISK_SL_SL_NS1F_6thread17LinearCombinationISK_Li1EffLNS1K_9ScaleType4KindE0ELNS_15FloatRoundStyleE2ESK_EENS1_15EpilogueDefaultEEEEEvvEEEEvNT_6ParamsE,"aw",@nobits
	.sectionflags	@""
	.align	16
	.zero		1024


//--------------------- .nv.shared.reserved.0     --------------------------
	.section	.nv.shared.reserved.0,"aw",@nobits
	.weak		__nv_reservedSMEM_offset_0_alias
	.size		__nv_reservedSMEM_offset_0_alias, 0, 0
	.other		__nv_reservedSMEM_offset_0_alias,@"STO_CUDA_RESERVED_SHARED STV_DEFAULT"
__nv_reservedSMEM_offset_0_alias:
	.zero		0


//--------------------- .nv.global                --------------------------
	.section	.nv.global,"aw",@nobits
.nv.global:
	.type		_ZN40_INTERNAL_1c35b924_4_k_cu_683f50b0_240584cute1_E,@object
	.size		_ZN40_INTERNAL_1c35b924_4_k_cu_683f50b0_240584cute1_E,(_ZN40_INTERNAL_1c35b924_4_k_cu_683f50b0_240584cuda3std3__45__cpo6cbeginE - _ZN40_INTERNAL_1c35b924_4_k_cu_683f50b0_240584cute1_E)
_ZN40_INTERNAL_1c35b924_4_k_cu_683f50b0_240584cute1_E:
	.zero		1
	.type		_ZN40_INTERNAL_1c35b924_4_k_cu_683f50b0_240584cuda3std3__45__cpo6cbeginE,@object
	.size		_ZN40_INTERNAL_1c35b924_4_k_cu_683f50b0_240584cuda3std3__45__cpo6cbeginE,(_ZN40_INTERNAL_1c35b924_4_k_cu_683f50b0_240584cuda3std3__48in_placeE - _ZN40_INTERNAL_1c35b924_4_k_cu_683f50b0_240584cuda3std3__45__cpo6cbeginE)
_ZN40_INTERNAL_1c35b924_4_k_cu_683f50b0_240584cuda3std3__45__cpo6cbeginE:
	.zero		1
	.type		_ZN40_INTERNAL_1c35b924_4_k_cu_683f50b0_240584cuda3std3__48in_placeE,@object
	.size		_ZN40_INTERNAL_1c35b924_4_k_cu_683f50b0_240584cuda3std3__48in_placeE,(_ZN40_INTERNAL_1c35b924_4_k_cu_683f50b0_240584cuda3std6ranges3__45__cpo9iter_moveE - _ZN40_INTERNAL_1c35b924_4_k_cu_683f50b0_240584cuda3std3__48in_placeE)
_ZN40_INTERNAL_1c35b924_4_k_cu_683f50b0_240584cuda3std3__48in_placeE:
	.zero		1
	.type		_ZN40_INTERNAL_1c35b924_4_k_cu_683f50b0_240584cuda3std6ranges3__45__cpo9iter_moveE,@object
	.size		_ZN40_INTERNAL_1c35b924_4_k_cu_683f50b0_240584cuda3std6ranges3__45__cpo9iter_moveE,(_ZN40_INTERNAL_1c35b924_4_k_cu_683f50b0_240584cuda3std3__45__cpo5beginE - _ZN40_INTERNAL_1c35b924_4_k_cu_683f50b0_240584cuda3std6ranges3__45__cpo9iter_moveE)
_ZN40_INTERNAL_1c35b924_4_k_cu_683f50b0_240584cuda3std6ranges3__45__cpo9iter_moveE:
	.zero		1
	.type		_ZN40_INTERNAL_1c35b924_4_k_cu_683f50b0_240584cuda3std3__45__cpo5beginE,@object
	.size		_ZN40_INTERNAL_1c35b924_4_k_cu_683f50b0_240584cuda3std3__45__cpo5beginE,(_ZN40_INTERNAL_1c35b924_4_k_cu_683f50b0_240584cuda3std3__442_GLOBAL__N__1c35b924_4_k_cu_683f50b0_240586ignoreE - _ZN40_INTERNAL_1c35b924_4_k_cu_683f50b0_240584cuda3std3__45__cpo5beginE)
_ZN40_INTERNAL_1c35b924_4_k_cu_683f50b0_240584cuda3std3__45__cpo5beginE:
	.zero		1
	.type		_ZN40_INTERNAL_1c35b924_4_k_cu_683f50b0_240584cuda3std3__442_GLOBAL__N__1c35b924_4_k_cu_683f50b0_240586ignoreE,@object
	.size		_ZN40_INTERNAL_1c35b924_4_k_cu_683f50b0_240584cuda3std3__442_GLOBAL__N__1c35b924_4_k_cu_683f50b0_240586ignoreE,(_ZN40_INTERNAL_1c35b924_4_k_cu_683f50b0_240584cute7productE - _ZN40_INTERNAL_1c35b924_4_k_cu_683f50b0_240584cuda3std3__442_GLOBAL__N__1c35b924_4_k_cu_683f50b0_240586ignoreE)
_ZN40_INTERNAL_1c35b924_4_k_cu_683f50b0_240584cuda3std3__442_GLOBAL__N__1c35b924_4_k_cu_683f50b0_240586ignoreE:
	.zero		1
	.type		_ZN40_INTERNAL_1c35b924_4_k_cu_683f50b0_240584cute7productE,@object
	.size		_ZN40_INTERNAL_1c35b924_4_k_cu_683f50b0_240584cute7productE,(_ZN40_INTERNAL_1c35b924_4_k_cu_683f50b0_240584cuda3std3__45__cpo3endE - _ZN40_INTERNAL_1c35b924_4_k_cu_683f50b0_240584cute7productE)
_ZN40_INTERNAL_1c35b924_4_k_cu_683f50b0_240584cute7productE:
	.zero		1
	.type		_ZN40_INTERNAL_1c35b924_4_k_cu_683f50b0_240584cuda3std3__45__cpo3endE,@object
	.size		_ZN40_INTERNAL_1c35b924_4_k_cu_683f50b0_240584cuda3std3__45__cpo3endE,(_ZN40_INTERNAL_1c35b924_4_k_cu_683f50b0_240584cuda3std3__419piecewise_constructE - _ZN40_INTERNAL_1c35b924_4_k_cu_683f50b0_240584cuda3std3__45__cpo3endE)
_ZN40_INTERNAL_1c35b924_4_k_cu_683f50b0_240584cuda3std3__45__cpo3endE:
	.zero		1
	.type		_ZN40_INTERNAL_1c35b924_4_k_cu_683f50b0_240584cuda3std3__419piecewise_constructE,@object
	.size		_ZN40_INTERNAL_1c35b924_4_k_cu_683f50b0_240584cuda3std3__419piecewise_constructE,(_ZN40_INTERNAL_1c35b924_4_k_cu_683f50b0_240584cuda3std3__45__cpo4cendE - _ZN40_INTERNAL_1c35b924_4_k_cu_683f50b0_240584cuda3std3__419piecewise_constructE)
_ZN40_INTERNAL_1c35b924_4_k_cu_683f50b0_240584cuda3std3__419piecewise_constructE:
	.zero		1
	.type		_ZN40_INTERNAL_1c35b924_4_k_cu_683f50b0_240584cuda3std3__45__cpo4cendE,@object
	.size		_ZN40_INTERNAL_1c35b924_4_k_cu_683f50b0_240584cuda3std3__45__cpo4cendE,(_ZN40_INTERNAL_1c35b924_4_k_cu_683f50b0_240584cuda3std6ranges3__45__cpo4swapE - _ZN40_INTERNAL_1c35b924_4_k_cu_683f50b0_240584cuda3std3__45__cpo4cendE)
_ZN40_INTERNAL_1c35b924_4_k_cu_683f50b0_240584cuda3std3__45__cpo4cendE:
	.zero		1
	.type		_ZN40_INTERNAL_1c35b924_4_k_cu_683f50b0_240584cuda3std6ranges3__45__cpo4swapE,@object
	.size		_ZN40_INTERNAL_1c35b924_4_k_cu_683f50b0_240584cuda3std6ranges3__45__cpo4swapE,(.L_8 - _ZN40_INTERNAL_1c35b924_4_k_cu_683f50b0_240584cuda3std6ranges3__45__cpo4swapE)
_ZN40_INTERNAL_1c35b924_4_k_cu_683f50b0_240584cuda3std6ranges3__45__cpo4swapE:
	.zero		1
.L_8:


//--------------------- .nv.constant0._ZN7cutlass13device_kernelINS_4gemm6kernel13GemmUniversalIN4cute5tupleIJiiiiEEENS1_10collective13CollectiveMmaINS1_34MainloopSm90TmaGmmaWarpSpecializedILi5ENS5_IJNS4_1CILi2EEENSA_ILi1EEESC_EEENS1_35KernelTmaWarpSpecializedCooperativeEEENS5_IJNSA_ILi256EEENSA_ILi64EEENSA_ILi32EEEEEENS_10tfloat32_tENS5_IJlSC_lEEESK_SL_NS4_8TiledMMAINS4_8MMA_AtomIJNS4_4SM904GMMA29MMA_64x64x8_F32TF32TF32_SS_TNILNSP_7ScaleInE1ELSR_1EEEEEENS4_6LayoutISD_NS5_IJSC_NSA_ILi0EEESV_EEEEENS5_IJNS4_10UnderscoreESY_SY_EEEEENS4_13SM90_TMA_LOADENS4_14ComposedLayoutINS4_7SwizzleILi3ELi4ELi3EEENS4_18smem_ptr_flag_bitsILi32EEENSU_INS5_IJNSA_ILi8EEESI_EEENS5_IJSI_SC_EEEEEEEvNS4_8identityENS4_23SM90_TMA_LOAD_MULTICASTES1B_vS1C_EENS_8epilogue10collective6detail29Sm90TmaWarpSpecializedAdapterINS1G_15DefaultEpilogueISK_SL_SL_NS1F_6thread17LinearCombinationISK_Li1EffLNS1K_9ScaleType4KindE0ELNS_15FloatRoundStyleE2ESK_EENS1_15EpilogueDefaultEEEEEvvEEEEvNT_6ParamsE --------------------------
	.section	.nv.constant0._ZN7cutlass13device_kernelINS_4gemm6kernel13GemmUniversalIN4cute5tupleIJiiiiEEENS1_10collective13CollectiveMmaINS1_34MainloopSm90TmaGmmaWarpSpecializedILi5ENS5_IJNS4_1CILi2EEENSA_ILi1EEESC_EEENS1_35KernelTmaWarpSpecializedCooperativeEEENS5_IJNSA_ILi256EEENSA_ILi64EEENSA_ILi32EEEEEENS_10tfloat32_tENS5_IJlSC_lEEESK_SL_NS4_8TiledMMAINS4_8MMA_AtomIJNS4_4SM904GMMA29MMA_64x64x8_F32TF32TF32_SS_TNILNSP_7ScaleInE1ELSR_1EEEEEENS4_6LayoutISD_NS5_IJSC_NSA_ILi0EEESV_EEEEENS5_IJNS4_10UnderscoreESY_SY_EEEEENS4_13SM90_TMA_LOADENS4_14ComposedLayoutINS4_7SwizzleILi3ELi4ELi3EEENS4_18smem_ptr_flag_bitsILi32EEENSU_INS5_IJNSA_ILi8EEESI_EEENS5_IJSI_SC_EEEEEEEvNS4_8identityENS4_23SM90_TMA_LOAD_MULTICASTES1B_vS1C_EENS_8epilogue10collective6detail29Sm90TmaWarpSpecializedAdapterINS1G_15DefaultEpilogueISK_SL_SL_NS1F_6thread17LinearCombinationISK_Li1EffLNS1K_9ScaleType4KindE0ELNS_15FloatRoundStyleE2ESK_EENS1_15EpilogueDefaultEEEEEvvEEEEvNT_6ParamsE,"a",@progbits
	.sectionflags	@""
	.align	4
.nv.constant0._ZN7cutlass13device_kernelINS_4gemm6kernel13GemmUniversalIN4cute5tupleIJiiiiEEENS1_10collective13CollectiveMmaINS1_34MainloopSm90TmaGmmaWarpSpecializedILi5ENS5_IJNS4_1CILi2EEENSA_ILi1EEESC_EEENS1_35KernelTmaWarpSpecializedCooperativeEEENS5_IJNSA_ILi256EEENSA_ILi64EEENSA_ILi32EEEEEENS_10tfloat32_tENS5_IJlSC_lEEESK_SL_NS4_8TiledMMAINS4_8MMA_AtomIJNS4_4SM904GMMA29MMA_64x64x8_F32TF32TF32_SS_TNILNSP_7ScaleInE1ELSR_1EEEEEENS4_6LayoutISD_NS5_IJSC_NSA_ILi0EEESV_EEEEENS5_IJNS4_10UnderscoreESY_SY_EEEEENS4_13SM90_TMA_LOADENS4_14ComposedLayoutINS4_7SwizzleILi3ELi4ELi3EEENS4_18smem_ptr_flag_bitsILi32EEENSU_INS5_IJNSA_ILi8EEESI_EEENS5_IJSI_SC_EEEEEEEvNS4_8identityENS4_23SM90_TMA_LOAD_MULTICASTES1B_vS1C_EENS_8epilogue10collective6detail29Sm90TmaWarpSpecializedAdapterINS1G_15DefaultEpilogueISK_SL_SL_NS1F_6thread17LinearCombinationISK_Li1EffLNS1K_9ScaleType4KindE0ELNS_15FloatRoundStyleE2ESK_EENS1_15EpilogueDefaultEEEEEvvEEEEvNT_6ParamsE:
	.zero		1664


//--------------------- SYMBOLS --------------------------

	.type		.nv.reservedSmem.offset0,@object
	.size		.nv.reservedSmem.offset0,0x4
	.type		__assertfail,@function
